//
// Generated by NVIDIA NVVM Compiler
//
// Compiler Build ID: CL-36424714
// Cuda compilation tools, release 13.0, V13.0.88
// Based on NVVM 20.0.0
//

.version 9.0
.target sm_100
.address_size 64

	// .globl	_Z4initiPfS_

.visible .entry _Z4initiPfS_(
	.param .u32 _Z4initiPfS__param_0,
	.param .u64 .ptr .align 1 _Z4initiPfS__param_1,
	.param .u64 .ptr .align 1 _Z4initiPfS__param_2
)
{
	.reg .pred 	%p<515>;
	.reg .b32 	%r<1035>;
	.reg .b64 	%rd<532>;

	ld.param.u32 	%r3, [_Z4initiPfS__param_0];
	ld.param.u64 	%rd13, [_Z4initiPfS__param_1];
	ld.param.u64 	%rd14, [_Z4initiPfS__param_2];
	mov.u32 	%r1, %tid.x;
	mov.u32 	%r4, %ctaid.x;
	mov.u32 	%r5, %ntid.x;
	mad.lo.s32 	%r6, %r4, %r5, %r1;
	shr.u32 	%r7, %r6, 5;
	cvt.u64.u32 	%rd531, %r7;
	mov.u32 	%r8, %nctaid.x;
	mul.lo.s32 	%r9, %r5, %r8;
	shr.u32 	%r2, %r9, 5;
	cvt.s64.s32 	%rd2, %r3;
	mul.wide.s32 	%rd15, %r3, 4;
	add.s64 	%rd16, %rd15, 65535;
	shr.u64 	%rd3, %rd16, 16;
	setp.le.u64 	%p1, %rd3, %rd531;
	@%p1 bra 	$L__BB0_1027;
	and.b32  	%r10, %r1, 31;
	cvt.u64.u32 	%rd4, %r10;
	cvt.u64.u32 	%rd5, %r2;
	cvta.to.global.u64 	%rd6, %rd13;
	cvta.to.global.u64 	%rd7, %rd14;
$L__BB0_2:
	shl.b64 	%rd17, %rd531, 14;
	and.b64  	%rd18, %rd17, 4611686018427371520;
	or.b64  	%rd9, %rd18, %rd4;
	setp.ge.u64 	%p2, %rd9, %rd2;
	shl.b64 	%rd19, %rd9, 2;
	add.s64 	%rd10, %rd6, %rd19;
	add.s64 	%rd11, %rd7, %rd19;
	@%p2 bra 	$L__BB0_4;
	mov.b32 	%r11, 1065353216;
	st.global.u32 	[%rd10], %r11;
	mov.b32 	%r12, 1073741824;
	st.global.u32 	[%rd11], %r12;
$L__BB0_4:
	add.s64 	%rd20, %rd9, 32;
	setp.ge.u64 	%p3, %rd20, %rd2;
	@%p3 bra 	$L__BB0_6;
	mov.b32 	%r13, 1065353216;
	st.global.u32 	[%rd10+128], %r13;
	mov.b32 	%r14, 1073741824;
	st.global.u32 	[%rd11+128], %r14;
$L__BB0_6:
	add.s64 	%rd21, %rd9, 64;
	setp.ge.u64 	%p4, %rd21, %rd2;
	@%p4 bra 	$L__BB0_8;
	mov.b32 	%r15, 1065353216;
	st.global.u32 	[%rd10+256], %r15;
	mov.b32 	%r16, 1073741824;
	st.global.u32 	[%rd11+256], %r16;
$L__BB0_8:
	add.s64 	%rd22, %rd9, 96;
	setp.ge.u64 	%p5, %rd22, %rd2;
	@%p5 bra 	$L__BB0_10;
	mov.b32 	%r17, 1065353216;
	st.global.u32 	[%rd10+384], %r17;
	mov.b32 	%r18, 1073741824;
	st.global.u32 	[%rd11+384], %r18;
$L__BB0_10:
	add.s64 	%rd23, %rd9, 128;
	setp.ge.u64 	%p6, %rd23, %rd2;
	@%p6 bra 	$L__BB0_12;
	mov.b32 	%r19, 1065353216;
	st.global.u32 	[%rd10+512], %r19;
	mov.b32 	%r20, 1073741824;
	st.global.u32 	[%rd11+512], %r20;
$L__BB0_12:
	add.s64 	%rd24, %rd9, 160;
	setp.ge.u64 	%p7, %rd24, %rd2;
	@%p7 bra 	$L__BB0_14;
	mov.b32 	%r21, 1065353216;
	st.global.u32 	[%rd10+640], %r21;
	mov.b32 	%r22, 1073741824;
	st.global.u32 	[%rd11+640], %r22;
$L__BB0_14:
	add.s64 	%rd25, %rd9, 192;
	setp.ge.u64 	%p8, %rd25, %rd2;
	@%p8 bra 	$L__BB0_16;
	mov.b32 	%r23, 1065353216;
	st.global.u32 	[%rd10+768], %r23;
	mov.b32 	%r24, 1073741824;
	st.global.u32 	[%rd11+768], %r24;
$L__BB0_16:
	add.s64 	%rd26, %rd9, 224;
	setp.ge.u64 	%p9, %rd26, %rd2;
	@%p9 bra 	$L__BB0_18;
	mov.b32 	%r25, 1065353216;
	st.global.u32 	[%rd10+896], %r25;
	mov.b32 	%r26, 1073741824;
	st.global.u32 	[%rd11+896], %r26;
$L__BB0_18:
	add.s64 	%rd27, %rd9, 256;
	setp.ge.u64 	%p10, %rd27, %rd2;
	@%p10 bra 	$L__BB0_20;
	mov.b32 	%r27, 1065353216;
	st.global.u32 	[%rd10+1024], %r27;
	mov.b32 	%r28, 1073741824;
	st.global.u32 	[%rd11+1024], %r28;
$L__BB0_20:
	add.s64 	%rd28, %rd9, 288;
	setp.ge.u64 	%p11, %rd28, %rd2;
	@%p11 bra 	$L__BB0_22;
	mov.b32 	%r29, 1065353216;
	st.global.u32 	[%rd10+1152], %r29;
	mov.b32 	%r30, 1073741824;
	st.global.u32 	[%rd11+1152], %r30;
$L__BB0_22:
	add.s64 	%rd29, %rd9, 320;
	setp.ge.u64 	%p12, %rd29, %rd2;
	@%p12 bra 	$L__BB0_24;
	mov.b32 	%r31, 1065353216;
	st.global.u32 	[%rd10+1280], %r31;
	mov.b32 	%r32, 1073741824;
	st.global.u32 	[%rd11+1280], %r32;
$L__BB0_24:
	add.s64 	%rd30, %rd9, 352;
	setp.ge.u64 	%p13, %rd30, %rd2;
	@%p13 bra 	$L__BB0_26;
	mov.b32 	%r33, 1065353216;
	st.global.u32 	[%rd10+1408], %r33;
	mov.b32 	%r34, 1073741824;
	st.global.u32 	[%rd11+1408], %r34;
$L__BB0_26:
	add.s64 	%rd31, %rd9, 384;
	setp.ge.u64 	%p14, %rd31, %rd2;
	@%p14 bra 	$L__BB0_28;
	mov.b32 	%r35, 1065353216;
	st.global.u32 	[%rd10+1536], %r35;
	mov.b32 	%r36, 1073741824;
	st.global.u32 	[%rd11+1536], %r36;
$L__BB0_28:
	add.s64 	%rd32, %rd9, 416;
	setp.ge.u64 	%p15, %rd32, %rd2;
	@%p15 bra 	$L__BB0_30;
	mov.b32 	%r37, 1065353216;
	st.global.u32 	[%rd10+1664], %r37;
	mov.b32 	%r38, 1073741824;
	st.global.u32 	[%rd11+1664], %r38;
$L__BB0_30:
	add.s64 	%rd33, %rd9, 448;
	setp.ge.u64 	%p16, %rd33, %rd2;
	@%p16 bra 	$L__BB0_32;
	mov.b32 	%r39, 1065353216;
	st.global.u32 	[%rd10+1792], %r39;
	mov.b32 	%r40, 1073741824;
	st.global.u32 	[%rd11+1792], %r40;
$L__BB0_32:
	add.s64 	%rd34, %rd9, 480;
	setp.ge.u64 	%p17, %rd34, %rd2;
	@%p17 bra 	$L__BB0_34;
	mov.b32 	%r41, 1065353216;
	st.global.u32 	[%rd10+1920], %r41;
	mov.b32 	%r42, 1073741824;
	st.global.u32 	[%rd11+1920], %r42;
$L__BB0_34:
	add.s64 	%rd35, %rd9, 512;
	setp.ge.u64 	%p18, %rd35, %rd2;
	@%p18 bra 	$L__BB0_36;
	mov.b32 	%r43, 1065353216;
	st.global.u32 	[%rd10+2048], %r43;
	mov.b32 	%r44, 1073741824;
	st.global.u32 	[%rd11+2048], %r44;
$L__BB0_36:
	add.s64 	%rd36, %rd9, 544;
	setp.ge.u64 	%p19, %rd36, %rd2;
	@%p19 bra 	$L__BB0_38;
	mov.b32 	%r45, 1065353216;
	st.global.u32 	[%rd10+2176], %r45;
	mov.b32 	%r46, 1073741824;
	st.global.u32 	[%rd11+2176], %r46;
$L__BB0_38:
	add.s64 	%rd37, %rd9, 576;
	setp.ge.u64 	%p20, %rd37, %rd2;
	@%p20 bra 	$L__BB0_40;
	mov.b32 	%r47, 1065353216;
	st.global.u32 	[%rd10+2304], %r47;
	mov.b32 	%r48, 1073741824;
	st.global.u32 	[%rd11+2304], %r48;
$L__BB0_40:
	add.s64 	%rd38, %rd9, 608;
	setp.ge.u64 	%p21, %rd38, %rd2;
	@%p21 bra 	$L__BB0_42;
	mov.b32 	%r49, 1065353216;
	st.global.u32 	[%rd10+2432], %r49;
	mov.b32 	%r50, 1073741824;
	st.global.u32 	[%rd11+2432], %r50;
$L__BB0_42:
	add.s64 	%rd39, %rd9, 640;
	setp.ge.u64 	%p22, %rd39, %rd2;
	@%p22 bra 	$L__BB0_44;
	mov.b32 	%r51, 1065353216;
	st.global.u32 	[%rd10+2560], %r51;
	mov.b32 	%r52, 1073741824;
	st.global.u32 	[%rd11+2560], %r52;
$L__BB0_44:
	add.s64 	%rd40, %rd9, 672;
	setp.ge.u64 	%p23, %rd40, %rd2;
	@%p23 bra 	$L__BB0_46;
	mov.b32 	%r53, 1065353216;
	st.global.u32 	[%rd10+2688], %r53;
	mov.b32 	%r54, 1073741824;
	st.global.u32 	[%rd11+2688], %r54;
$L__BB0_46:
	add.s64 	%rd41, %rd9, 704;
	setp.ge.u64 	%p24, %rd41, %rd2;
	@%p24 bra 	$L__BB0_48;
	mov.b32 	%r55, 1065353216;
	st.global.u32 	[%rd10+2816], %r55;
	mov.b32 	%r56, 1073741824;
	st.global.u32 	[%rd11+2816], %r56;
$L__BB0_48:
	add.s64 	%rd42, %rd9, 736;
	setp.ge.u64 	%p25, %rd42, %rd2;
	@%p25 bra 	$L__BB0_50;
	mov.b32 	%r57, 1065353216;
	st.global.u32 	[%rd10+2944], %r57;
	mov.b32 	%r58, 1073741824;
	st.global.u32 	[%rd11+2944], %r58;
$L__BB0_50:
	add.s64 	%rd43, %rd9, 768;
	setp.ge.u64 	%p26, %rd43, %rd2;
	@%p26 bra 	$L__BB0_52;
	mov.b32 	%r59, 1065353216;
	st.global.u32 	[%rd10+3072], %r59;
	mov.b32 	%r60, 1073741824;
	st.global.u32 	[%rd11+3072], %r60;
$L__BB0_52:
	add.s64 	%rd44, %rd9, 800;
	setp.ge.u64 	%p27, %rd44, %rd2;
	@%p27 bra 	$L__BB0_54;
	mov.b32 	%r61, 1065353216;
	st.global.u32 	[%rd10+3200], %r61;
	mov.b32 	%r62, 1073741824;
	st.global.u32 	[%rd11+3200], %r62;
$L__BB0_54:
	add.s64 	%rd45, %rd9, 832;
	setp.ge.u64 	%p28, %rd45, %rd2;
	@%p28 bra 	$L__BB0_56;
	mov.b32 	%r63, 1065353216;
	st.global.u32 	[%rd10+3328], %r63;
	mov.b32 	%r64, 1073741824;
	st.global.u32 	[%rd11+3328], %r64;
$L__BB0_56:
	add.s64 	%rd46, %rd9, 864;
	setp.ge.u64 	%p29, %rd46, %rd2;
	@%p29 bra 	$L__BB0_58;
	mov.b32 	%r65, 1065353216;
	st.global.u32 	[%rd10+3456], %r65;
	mov.b32 	%r66, 1073741824;
	st.global.u32 	[%rd11+3456], %r66;
$L__BB0_58:
	add.s64 	%rd47, %rd9, 896;
	setp.ge.u64 	%p30, %rd47, %rd2;
	@%p30 bra 	$L__BB0_60;
	mov.b32 	%r67, 1065353216;
	st.global.u32 	[%rd10+3584], %r67;
	mov.b32 	%r68, 1073741824;
	st.global.u32 	[%rd11+3584], %r68;
$L__BB0_60:
	add.s64 	%rd48, %rd9, 928;
	setp.ge.u64 	%p31, %rd48, %rd2;
	@%p31 bra 	$L__BB0_62;
	mov.b32 	%r69, 1065353216;
	st.global.u32 	[%rd10+3712], %r69;
	mov.b32 	%r70, 1073741824;
	st.global.u32 	[%rd11+3712], %r70;
$L__BB0_62:
	add.s64 	%rd49, %rd9, 960;
	setp.ge.u64 	%p32, %rd49, %rd2;
	@%p32 bra 	$L__BB0_64;
	mov.b32 	%r71, 1065353216;
	st.global.u32 	[%rd10+3840], %r71;
	mov.b32 	%r72, 1073741824;
	st.global.u32 	[%rd11+3840], %r72;
$L__BB0_64:
	add.s64 	%rd50, %rd9, 992;
	setp.ge.u64 	%p33, %rd50, %rd2;
	@%p33 bra 	$L__BB0_66;
	mov.b32 	%r73, 1065353216;
	st.global.u32 	[%rd10+3968], %r73;
	mov.b32 	%r74, 1073741824;
	st.global.u32 	[%rd11+3968], %r74;
$L__BB0_66:
	add.s64 	%rd51, %rd9, 1024;
	setp.ge.u64 	%p34, %rd51, %rd2;
	@%p34 bra 	$L__BB0_68;
	mov.b32 	%r75, 1065353216;
	st.global.u32 	[%rd10+4096], %r75;
	mov.b32 	%r76, 1073741824;
	st.global.u32 	[%rd11+4096], %r76;
$L__BB0_68:
	add.s64 	%rd52, %rd9, 1056;
	setp.ge.u64 	%p35, %rd52, %rd2;
	@%p35 bra 	$L__BB0_70;
	mov.b32 	%r77, 1065353216;
	st.global.u32 	[%rd10+4224], %r77;
	mov.b32 	%r78, 1073741824;
	st.global.u32 	[%rd11+4224], %r78;
$L__BB0_70:
	add.s64 	%rd53, %rd9, 1088;
	setp.ge.u64 	%p36, %rd53, %rd2;
	@%p36 bra 	$L__BB0_72;
	mov.b32 	%r79, 1065353216;
	st.global.u32 	[%rd10+4352], %r79;
	mov.b32 	%r80, 1073741824;
	st.global.u32 	[%rd11+4352], %r80;
$L__BB0_72:
	add.s64 	%rd54, %rd9, 1120;
	setp.ge.u64 	%p37, %rd54, %rd2;
	@%p37 bra 	$L__BB0_74;
	mov.b32 	%r81, 1065353216;
	st.global.u32 	[%rd10+4480], %r81;
	mov.b32 	%r82, 1073741824;
	st.global.u32 	[%rd11+4480], %r82;
$L__BB0_74:
	add.s64 	%rd55, %rd9, 1152;
	setp.ge.u64 	%p38, %rd55, %rd2;
	@%p38 bra 	$L__BB0_76;
	mov.b32 	%r83, 1065353216;
	st.global.u32 	[%rd10+4608], %r83;
	mov.b32 	%r84, 1073741824;
	st.global.u32 	[%rd11+4608], %r84;
$L__BB0_76:
	add.s64 	%rd56, %rd9, 1184;
	setp.ge.u64 	%p39, %rd56, %rd2;
	@%p39 bra 	$L__BB0_78;
	mov.b32 	%r85, 1065353216;
	st.global.u32 	[%rd10+4736], %r85;
	mov.b32 	%r86, 1073741824;
	st.global.u32 	[%rd11+4736], %r86;
$L__BB0_78:
	add.s64 	%rd57, %rd9, 1216;
	setp.ge.u64 	%p40, %rd57, %rd2;
	@%p40 bra 	$L__BB0_80;
	mov.b32 	%r87, 1065353216;
	st.global.u32 	[%rd10+4864], %r87;
	mov.b32 	%r88, 1073741824;
	st.global.u32 	[%rd11+4864], %r88;
$L__BB0_80:
	add.s64 	%rd58, %rd9, 1248;
	setp.ge.u64 	%p41, %rd58, %rd2;
	@%p41 bra 	$L__BB0_82;
	mov.b32 	%r89, 1065353216;
	st.global.u32 	[%rd10+4992], %r89;
	mov.b32 	%r90, 1073741824;
	st.global.u32 	[%rd11+4992], %r90;
$L__BB0_82:
	add.s64 	%rd59, %rd9, 1280;
	setp.ge.u64 	%p42, %rd59, %rd2;
	@%p42 bra 	$L__BB0_84;
	mov.b32 	%r91, 1065353216;
	st.global.u32 	[%rd10+5120], %r91;
	mov.b32 	%r92, 1073741824;
	st.global.u32 	[%rd11+5120], %r92;
$L__BB0_84:
	add.s64 	%rd60, %rd9, 1312;
	setp.ge.u64 	%p43, %rd60, %rd2;
	@%p43 bra 	$L__BB0_86;
	mov.b32 	%r93, 1065353216;
	st.global.u32 	[%rd10+5248], %r93;
	mov.b32 	%r94, 1073741824;
	st.global.u32 	[%rd11+5248], %r94;
$L__BB0_86:
	add.s64 	%rd61, %rd9, 1344;
	setp.ge.u64 	%p44, %rd61, %rd2;
	@%p44 bra 	$L__BB0_88;
	mov.b32 	%r95, 1065353216;
	st.global.u32 	[%rd10+5376], %r95;
	mov.b32 	%r96, 1073741824;
	st.global.u32 	[%rd11+5376], %r96;
$L__BB0_88:
	add.s64 	%rd62, %rd9, 1376;
	setp.ge.u64 	%p45, %rd62, %rd2;
	@%p45 bra 	$L__BB0_90;
	mov.b32 	%r97, 1065353216;
	st.global.u32 	[%rd10+5504], %r97;
	mov.b32 	%r98, 1073741824;
	st.global.u32 	[%rd11+5504], %r98;
$L__BB0_90:
	add.s64 	%rd63, %rd9, 1408;
	setp.ge.u64 	%p46, %rd63, %rd2;
	@%p46 bra 	$L__BB0_92;
	mov.b32 	%r99, 1065353216;
	st.global.u32 	[%rd10+5632], %r99;
	mov.b32 	%r100, 1073741824;
	st.global.u32 	[%rd11+5632], %r100;
$L__BB0_92:
	add.s64 	%rd64, %rd9, 1440;
	setp.ge.u64 	%p47, %rd64, %rd2;
	@%p47 bra 	$L__BB0_94;
	mov.b32 	%r101, 1065353216;
	st.global.u32 	[%rd10+5760], %r101;
	mov.b32 	%r102, 1073741824;
	st.global.u32 	[%rd11+5760], %r102;
$L__BB0_94:
	add.s64 	%rd65, %rd9, 1472;
	setp.ge.u64 	%p48, %rd65, %rd2;
	@%p48 bra 	$L__BB0_96;
	mov.b32 	%r103, 1065353216;
	st.global.u32 	[%rd10+5888], %r103;
	mov.b32 	%r104, 1073741824;
	st.global.u32 	[%rd11+5888], %r104;
$L__BB0_96:
	add.s64 	%rd66, %rd9, 1504;
	setp.ge.u64 	%p49, %rd66, %rd2;
	@%p49 bra 	$L__BB0_98;
	mov.b32 	%r105, 1065353216;
	st.global.u32 	[%rd10+6016], %r105;
	mov.b32 	%r106, 1073741824;
	st.global.u32 	[%rd11+6016], %r106;
$L__BB0_98:
	add.s64 	%rd67, %rd9, 1536;
	setp.ge.u64 	%p50, %rd67, %rd2;
	@%p50 bra 	$L__BB0_100;
	mov.b32 	%r107, 1065353216;
	st.global.u32 	[%rd10+6144], %r107;
	mov.b32 	%r108, 1073741824;
	st.global.u32 	[%rd11+6144], %r108;
$L__BB0_100:
	add.s64 	%rd68, %rd9, 1568;
	setp.ge.u64 	%p51, %rd68, %rd2;
	@%p51 bra 	$L__BB0_102;
	mov.b32 	%r109, 1065353216;
	st.global.u32 	[%rd10+6272], %r109;
	mov.b32 	%r110, 1073741824;
	st.global.u32 	[%rd11+6272], %r110;
$L__BB0_102:
	add.s64 	%rd69, %rd9, 1600;
	setp.ge.u64 	%p52, %rd69, %rd2;
	@%p52 bra 	$L__BB0_104;
	mov.b32 	%r111, 1065353216;
	st.global.u32 	[%rd10+6400], %r111;
	mov.b32 	%r112, 1073741824;
	st.global.u32 	[%rd11+6400], %r112;
$L__BB0_104:
	add.s64 	%rd70, %rd9, 1632;
	setp.ge.u64 	%p53, %rd70, %rd2;
	@%p53 bra 	$L__BB0_106;
	mov.b32 	%r113, 1065353216;
	st.global.u32 	[%rd10+6528], %r113;
	mov.b32 	%r114, 1073741824;
	st.global.u32 	[%rd11+6528], %r114;
$L__BB0_106:
	add.s64 	%rd71, %rd9, 1664;
	setp.ge.u64 	%p54, %rd71, %rd2;
	@%p54 bra 	$L__BB0_108;
	mov.b32 	%r115, 1065353216;
	st.global.u32 	[%rd10+6656], %r115;
	mov.b32 	%r116, 1073741824;
	st.global.u32 	[%rd11+6656], %r116;
$L__BB0_108:
	add.s64 	%rd72, %rd9, 1696;
	setp.ge.u64 	%p55, %rd72, %rd2;
	@%p55 bra 	$L__BB0_110;
	mov.b32 	%r117, 1065353216;
	st.global.u32 	[%rd10+6784], %r117;
	mov.b32 	%r118, 1073741824;
	st.global.u32 	[%rd11+6784], %r118;
$L__BB0_110:
	add.s64 	%rd73, %rd9, 1728;
	setp.ge.u64 	%p56, %rd73, %rd2;
	@%p56 bra 	$L__BB0_112;
	mov.b32 	%r119, 1065353216;
	st.global.u32 	[%rd10+6912], %r119;
	mov.b32 	%r120, 1073741824;
	st.global.u32 	[%rd11+6912], %r120;
$L__BB0_112:
	add.s64 	%rd74, %rd9, 1760;
	setp.ge.u64 	%p57, %rd74, %rd2;
	@%p57 bra 	$L__BB0_114;
	mov.b32 	%r121, 1065353216;
	st.global.u32 	[%rd10+7040], %r121;
	mov.b32 	%r122, 1073741824;
	st.global.u32 	[%rd11+7040], %r122;
$L__BB0_114:
	add.s64 	%rd75, %rd9, 1792;
	setp.ge.u64 	%p58, %rd75, %rd2;
	@%p58 bra 	$L__BB0_116;
	mov.b32 	%r123, 1065353216;
	st.global.u32 	[%rd10+7168], %r123;
	mov.b32 	%r124, 1073741824;
	st.global.u32 	[%rd11+7168], %r124;
$L__BB0_116:
	add.s64 	%rd76, %rd9, 1824;
	setp.ge.u64 	%p59, %rd76, %rd2;
	@%p59 bra 	$L__BB0_118;
	mov.b32 	%r125, 1065353216;
	st.global.u32 	[%rd10+7296], %r125;
	mov.b32 	%r126, 1073741824;
	st.global.u32 	[%rd11+7296], %r126;
$L__BB0_118:
	add.s64 	%rd77, %rd9, 1856;
	setp.ge.u64 	%p60, %rd77, %rd2;
	@%p60 bra 	$L__BB0_120;
	mov.b32 	%r127, 1065353216;
	st.global.u32 	[%rd10+7424], %r127;
	mov.b32 	%r128, 1073741824;
	st.global.u32 	[%rd11+7424], %r128;
$L__BB0_120:
	add.s64 	%rd78, %rd9, 1888;
	setp.ge.u64 	%p61, %rd78, %rd2;
	@%p61 bra 	$L__BB0_122;
	mov.b32 	%r129, 1065353216;
	st.global.u32 	[%rd10+7552], %r129;
	mov.b32 	%r130, 1073741824;
	st.global.u32 	[%rd11+7552], %r130;
$L__BB0_122:
	add.s64 	%rd79, %rd9, 1920;
	setp.ge.u64 	%p62, %rd79, %rd2;
	@%p62 bra 	$L__BB0_124;
	mov.b32 	%r131, 1065353216;
	st.global.u32 	[%rd10+7680], %r131;
	mov.b32 	%r132, 1073741824;
	st.global.u32 	[%rd11+7680], %r132;
$L__BB0_124:
	add.s64 	%rd80, %rd9, 1952;
	setp.ge.u64 	%p63, %rd80, %rd2;
	@%p63 bra 	$L__BB0_126;
	mov.b32 	%r133, 1065353216;
	st.global.u32 	[%rd10+7808], %r133;
	mov.b32 	%r134, 1073741824;
	st.global.u32 	[%rd11+7808], %r134;
$L__BB0_126:
	add.s64 	%rd81, %rd9, 1984;
	setp.ge.u64 	%p64, %rd81, %rd2;
	@%p64 bra 	$L__BB0_128;
	mov.b32 	%r135, 1065353216;
	st.global.u32 	[%rd10+7936], %r135;
	mov.b32 	%r136, 1073741824;
	st.global.u32 	[%rd11+7936], %r136;
$L__BB0_128:
	add.s64 	%rd82, %rd9, 2016;
	setp.ge.u64 	%p65, %rd82, %rd2;
	@%p65 bra 	$L__BB0_130;
	mov.b32 	%r137, 1065353216;
	st.global.u32 	[%rd10+8064], %r137;
	mov.b32 	%r138, 1073741824;
	st.global.u32 	[%rd11+8064], %r138;
$L__BB0_130:
	add.s64 	%rd83, %rd9, 2048;
	setp.ge.u64 	%p66, %rd83, %rd2;
	@%p66 bra 	$L__BB0_132;
	mov.b32 	%r139, 1065353216;
	st.global.u32 	[%rd10+8192], %r139;
	mov.b32 	%r140, 1073741824;
	st.global.u32 	[%rd11+8192], %r140;
$L__BB0_132:
	add.s64 	%rd84, %rd9, 2080;
	setp.ge.u64 	%p67, %rd84, %rd2;
	@%p67 bra 	$L__BB0_134;
	mov.b32 	%r141, 1065353216;
	st.global.u32 	[%rd10+8320], %r141;
	mov.b32 	%r142, 1073741824;
	st.global.u32 	[%rd11+8320], %r142;
$L__BB0_134:
	add.s64 	%rd85, %rd9, 2112;
	setp.ge.u64 	%p68, %rd85, %rd2;
	@%p68 bra 	$L__BB0_136;
	mov.b32 	%r143, 1065353216;
	st.global.u32 	[%rd10+8448], %r143;
	mov.b32 	%r144, 1073741824;
	st.global.u32 	[%rd11+8448], %r144;
$L__BB0_136:
	add.s64 	%rd86, %rd9, 2144;
	setp.ge.u64 	%p69, %rd86, %rd2;
	@%p69 bra 	$L__BB0_138;
	mov.b32 	%r145, 1065353216;
	st.global.u32 	[%rd10+8576], %r145;
	mov.b32 	%r146, 1073741824;
	st.global.u32 	[%rd11+8576], %r146;
$L__BB0_138:
	add.s64 	%rd87, %rd9, 2176;
	setp.ge.u64 	%p70, %rd87, %rd2;
	@%p70 bra 	$L__BB0_140;
	mov.b32 	%r147, 1065353216;
	st.global.u32 	[%rd10+8704], %r147;
	mov.b32 	%r148, 1073741824;
	st.global.u32 	[%rd11+8704], %r148;
$L__BB0_140:
	add.s64 	%rd88, %rd9, 2208;
	setp.ge.u64 	%p71, %rd88, %rd2;
	@%p71 bra 	$L__BB0_142;
	mov.b32 	%r149, 1065353216;
	st.global.u32 	[%rd10+8832], %r149;
	mov.b32 	%r150, 1073741824;
	st.global.u32 	[%rd11+8832], %r150;
$L__BB0_142:
	add.s64 	%rd89, %rd9, 2240;
	setp.ge.u64 	%p72, %rd89, %rd2;
	@%p72 bra 	$L__BB0_144;
	mov.b32 	%r151, 1065353216;
	st.global.u32 	[%rd10+8960], %r151;
	mov.b32 	%r152, 1073741824;
	st.global.u32 	[%rd11+8960], %r152;
$L__BB0_144:
	add.s64 	%rd90, %rd9, 2272;
	setp.ge.u64 	%p73, %rd90, %rd2;
	@%p73 bra 	$L__BB0_146;
	mov.b32 	%r153, 1065353216;
	st.global.u32 	[%rd10+9088], %r153;
	mov.b32 	%r154, 1073741824;
	st.global.u32 	[%rd11+9088], %r154;
$L__BB0_146:
	add.s64 	%rd91, %rd9, 2304;
	setp.ge.u64 	%p74, %rd91, %rd2;
	@%p74 bra 	$L__BB0_148;
	mov.b32 	%r155, 1065353216;
	st.global.u32 	[%rd10+9216], %r155;
	mov.b32 	%r156, 1073741824;
	st.global.u32 	[%rd11+9216], %r156;
$L__BB0_148:
	add.s64 	%rd92, %rd9, 2336;
	setp.ge.u64 	%p75, %rd92, %rd2;
	@%p75 bra 	$L__BB0_150;
	mov.b32 	%r157, 1065353216;
	st.global.u32 	[%rd10+9344], %r157;
	mov.b32 	%r158, 1073741824;
	st.global.u32 	[%rd11+9344], %r158;
$L__BB0_150:
	add.s64 	%rd93, %rd9, 2368;
	setp.ge.u64 	%p76, %rd93, %rd2;
	@%p76 bra 	$L__BB0_152;
	mov.b32 	%r159, 1065353216;
	st.global.u32 	[%rd10+9472], %r159;
	mov.b32 	%r160, 1073741824;
	st.global.u32 	[%rd11+9472], %r160;
$L__BB0_152:
	add.s64 	%rd94, %rd9, 2400;
	setp.ge.u64 	%p77, %rd94, %rd2;
	@%p77 bra 	$L__BB0_154;
	mov.b32 	%r161, 1065353216;
	st.global.u32 	[%rd10+9600], %r161;
	mov.b32 	%r162, 1073741824;
	st.global.u32 	[%rd11+9600], %r162;
$L__BB0_154:
	add.s64 	%rd95, %rd9, 2432;
	setp.ge.u64 	%p78, %rd95, %rd2;
	@%p78 bra 	$L__BB0_156;
	mov.b32 	%r163, 1065353216;
	st.global.u32 	[%rd10+9728], %r163;
	mov.b32 	%r164, 1073741824;
	st.global.u32 	[%rd11+9728], %r164;
$L__BB0_156:
	add.s64 	%rd96, %rd9, 2464;
	setp.ge.u64 	%p79, %rd96, %rd2;
	@%p79 bra 	$L__BB0_158;
	mov.b32 	%r165, 1065353216;
	st.global.u32 	[%rd10+9856], %r165;
	mov.b32 	%r166, 1073741824;
	st.global.u32 	[%rd11+9856], %r166;
$L__BB0_158:
	add.s64 	%rd97, %rd9, 2496;
	setp.ge.u64 	%p80, %rd97, %rd2;
	@%p80 bra 	$L__BB0_160;
	mov.b32 	%r167, 1065353216;
	st.global.u32 	[%rd10+9984], %r167;
	mov.b32 	%r168, 1073741824;
	st.global.u32 	[%rd11+9984], %r168;
$L__BB0_160:
	add.s64 	%rd98, %rd9, 2528;
	setp.ge.u64 	%p81, %rd98, %rd2;
	@%p81 bra 	$L__BB0_162;
	mov.b32 	%r169, 1065353216;
	st.global.u32 	[%rd10+10112], %r169;
	mov.b32 	%r170, 1073741824;
	st.global.u32 	[%rd11+10112], %r170;
$L__BB0_162:
	add.s64 	%rd99, %rd9, 2560;
	setp.ge.u64 	%p82, %rd99, %rd2;
	@%p82 bra 	$L__BB0_164;
	mov.b32 	%r171, 1065353216;
	st.global.u32 	[%rd10+10240], %r171;
	mov.b32 	%r172, 1073741824;
	st.global.u32 	[%rd11+10240], %r172;
$L__BB0_164:
	add.s64 	%rd100, %rd9, 2592;
	setp.ge.u64 	%p83, %rd100, %rd2;
	@%p83 bra 	$L__BB0_166;
	mov.b32 	%r173, 1065353216;
	st.global.u32 	[%rd10+10368], %r173;
	mov.b32 	%r174, 1073741824;
	st.global.u32 	[%rd11+10368], %r174;
$L__BB0_166:
	add.s64 	%rd101, %rd9, 2624;
	setp.ge.u64 	%p84, %rd101, %rd2;
	@%p84 bra 	$L__BB0_168;
	mov.b32 	%r175, 1065353216;
	st.global.u32 	[%rd10+10496], %r175;
	mov.b32 	%r176, 1073741824;
	st.global.u32 	[%rd11+10496], %r176;
$L__BB0_168:
	add.s64 	%rd102, %rd9, 2656;
	setp.ge.u64 	%p85, %rd102, %rd2;
	@%p85 bra 	$L__BB0_170;
	mov.b32 	%r177, 1065353216;
	st.global.u32 	[%rd10+10624], %r177;
	mov.b32 	%r178, 1073741824;
	st.global.u32 	[%rd11+10624], %r178;
$L__BB0_170:
	add.s64 	%rd103, %rd9, 2688;
	setp.ge.u64 	%p86, %rd103, %rd2;
	@%p86 bra 	$L__BB0_172;
	mov.b32 	%r179, 1065353216;
	st.global.u32 	[%rd10+10752], %r179;
	mov.b32 	%r180, 1073741824;
	st.global.u32 	[%rd11+10752], %r180;
$L__BB0_172:
	add.s64 	%rd104, %rd9, 2720;
	setp.ge.u64 	%p87, %rd104, %rd2;
	@%p87 bra 	$L__BB0_174;
	mov.b32 	%r181, 1065353216;
	st.global.u32 	[%rd10+10880], %r181;
	mov.b32 	%r182, 1073741824;
	st.global.u32 	[%rd11+10880], %r182;
$L__BB0_174:
	add.s64 	%rd105, %rd9, 2752;
	setp.ge.u64 	%p88, %rd105, %rd2;
	@%p88 bra 	$L__BB0_176;
	mov.b32 	%r183, 1065353216;
	st.global.u32 	[%rd10+11008], %r183;
	mov.b32 	%r184, 1073741824;
	st.global.u32 	[%rd11+11008], %r184;
$L__BB0_176:
	add.s64 	%rd106, %rd9, 2784;
	setp.ge.u64 	%p89, %rd106, %rd2;
	@%p89 bra 	$L__BB0_178;
	mov.b32 	%r185, 1065353216;
	st.global.u32 	[%rd10+11136], %r185;
	mov.b32 	%r186, 1073741824;
	st.global.u32 	[%rd11+11136], %r186;
$L__BB0_178:
	add.s64 	%rd107, %rd9, 2816;
	setp.ge.u64 	%p90, %rd107, %rd2;
	@%p90 bra 	$L__BB0_180;
	mov.b32 	%r187, 1065353216;
	st.global.u32 	[%rd10+11264], %r187;
	mov.b32 	%r188, 1073741824;
	st.global.u32 	[%rd11+11264], %r188;
$L__BB0_180:
	add.s64 	%rd108, %rd9, 2848;
	setp.ge.u64 	%p91, %rd108, %rd2;
	@%p91 bra 	$L__BB0_182;
	mov.b32 	%r189, 1065353216;
	st.global.u32 	[%rd10+11392], %r189;
	mov.b32 	%r190, 1073741824;
	st.global.u32 	[%rd11+11392], %r190;
$L__BB0_182:
	add.s64 	%rd109, %rd9, 2880;
	setp.ge.u64 	%p92, %rd109, %rd2;
	@%p92 bra 	$L__BB0_184;
	mov.b32 	%r191, 1065353216;
	st.global.u32 	[%rd10+11520], %r191;
	mov.b32 	%r192, 1073741824;
	st.global.u32 	[%rd11+11520], %r192;
$L__BB0_184:
	add.s64 	%rd110, %rd9, 2912;
	setp.ge.u64 	%p93, %rd110, %rd2;
	@%p93 bra 	$L__BB0_186;
	mov.b32 	%r193, 1065353216;
	st.global.u32 	[%rd10+11648], %r193;
	mov.b32 	%r194, 1073741824;
	st.global.u32 	[%rd11+11648], %r194;
$L__BB0_186:
	add.s64 	%rd111, %rd9, 2944;
	setp.ge.u64 	%p94, %rd111, %rd2;
	@%p94 bra 	$L__BB0_188;
	mov.b32 	%r195, 1065353216;
	st.global.u32 	[%rd10+11776], %r195;
	mov.b32 	%r196, 1073741824;
	st.global.u32 	[%rd11+11776], %r196;
$L__BB0_188:
	add.s64 	%rd112, %rd9, 2976;
	setp.ge.u64 	%p95, %rd112, %rd2;
	@%p95 bra 	$L__BB0_190;
	mov.b32 	%r197, 1065353216;
	st.global.u32 	[%rd10+11904], %r197;
	mov.b32 	%r198, 1073741824;
	st.global.u32 	[%rd11+11904], %r198;
$L__BB0_190:
	add.s64 	%rd113, %rd9, 3008;
	setp.ge.u64 	%p96, %rd113, %rd2;
	@%p96 bra 	$L__BB0_192;
	mov.b32 	%r199, 1065353216;
	st.global.u32 	[%rd10+12032], %r199;
	mov.b32 	%r200, 1073741824;
	st.global.u32 	[%rd11+12032], %r200;
$L__BB0_192:
	add.s64 	%rd114, %rd9, 3040;
	setp.ge.u64 	%p97, %rd114, %rd2;
	@%p97 bra 	$L__BB0_194;
	mov.b32 	%r201, 1065353216;
	st.global.u32 	[%rd10+12160], %r201;
	mov.b32 	%r202, 1073741824;
	st.global.u32 	[%rd11+12160], %r202;
$L__BB0_194:
	add.s64 	%rd115, %rd9, 3072;
	setp.ge.u64 	%p98, %rd115, %rd2;
	@%p98 bra 	$L__BB0_196;
	mov.b32 	%r203, 1065353216;
	st.global.u32 	[%rd10+12288], %r203;
	mov.b32 	%r204, 1073741824;
	st.global.u32 	[%rd11+12288], %r204;
$L__BB0_196:
	add.s64 	%rd116, %rd9, 3104;
	setp.ge.u64 	%p99, %rd116, %rd2;
	@%p99 bra 	$L__BB0_198;
	mov.b32 	%r205, 1065353216;
	st.global.u32 	[%rd10+12416], %r205;
	mov.b32 	%r206, 1073741824;
	st.global.u32 	[%rd11+12416], %r206;
$L__BB0_198:
	add.s64 	%rd117, %rd9, 3136;
	setp.ge.u64 	%p100, %rd117, %rd2;
	@%p100 bra 	$L__BB0_200;
	mov.b32 	%r207, 1065353216;
	st.global.u32 	[%rd10+12544], %r207;
	mov.b32 	%r208, 1073741824;
	st.global.u32 	[%rd11+12544], %r208;
$L__BB0_200:
	add.s64 	%rd118, %rd9, 3168;
	setp.ge.u64 	%p101, %rd118, %rd2;
	@%p101 bra 	$L__BB0_202;
	mov.b32 	%r209, 1065353216;
	st.global.u32 	[%rd10+12672], %r209;
	mov.b32 	%r210, 1073741824;
	st.global.u32 	[%rd11+12672], %r210;
$L__BB0_202:
	add.s64 	%rd119, %rd9, 3200;
	setp.ge.u64 	%p102, %rd119, %rd2;
	@%p102 bra 	$L__BB0_204;
	mov.b32 	%r211, 1065353216;
	st.global.u32 	[%rd10+12800], %r211;
	mov.b32 	%r212, 1073741824;
	st.global.u32 	[%rd11+12800], %r212;
$L__BB0_204:
	add.s64 	%rd120, %rd9, 3232;
	setp.ge.u64 	%p103, %rd120, %rd2;
	@%p103 bra 	$L__BB0_206;
	mov.b32 	%r213, 1065353216;
	st.global.u32 	[%rd10+12928], %r213;
	mov.b32 	%r214, 1073741824;
	st.global.u32 	[%rd11+12928], %r214;
$L__BB0_206:
	add.s64 	%rd121, %rd9, 3264;
	setp.ge.u64 	%p104, %rd121, %rd2;
	@%p104 bra 	$L__BB0_208;
	mov.b32 	%r215, 1065353216;
	st.global.u32 	[%rd10+13056], %r215;
	mov.b32 	%r216, 1073741824;
	st.global.u32 	[%rd11+13056], %r216;
$L__BB0_208:
	add.s64 	%rd122, %rd9, 3296;
	setp.ge.u64 	%p105, %rd122, %rd2;
	@%p105 bra 	$L__BB0_210;
	mov.b32 	%r217, 1065353216;
	st.global.u32 	[%rd10+13184], %r217;
	mov.b32 	%r218, 1073741824;
	st.global.u32 	[%rd11+13184], %r218;
$L__BB0_210:
	add.s64 	%rd123, %rd9, 3328;
	setp.ge.u64 	%p106, %rd123, %rd2;
	@%p106 bra 	$L__BB0_212;
	mov.b32 	%r219, 1065353216;
	st.global.u32 	[%rd10+13312], %r219;
	mov.b32 	%r220, 1073741824;
	st.global.u32 	[%rd11+13312], %r220;
$L__BB0_212:
	add.s64 	%rd124, %rd9, 3360;
	setp.ge.u64 	%p107, %rd124, %rd2;
	@%p107 bra 	$L__BB0_214;
	mov.b32 	%r221, 1065353216;
	st.global.u32 	[%rd10+13440], %r221;
	mov.b32 	%r222, 1073741824;
	st.global.u32 	[%rd11+13440], %r222;
$L__BB0_214:
	add.s64 	%rd125, %rd9, 3392;
	setp.ge.u64 	%p108, %rd125, %rd2;
	@%p108 bra 	$L__BB0_216;
	mov.b32 	%r223, 1065353216;
	st.global.u32 	[%rd10+13568], %r223;
	mov.b32 	%r224, 1073741824;
	st.global.u32 	[%rd11+13568], %r224;
$L__BB0_216:
	add.s64 	%rd126, %rd9, 3424;
	setp.ge.u64 	%p109, %rd126, %rd2;
	@%p109 bra 	$L__BB0_218;
	mov.b32 	%r225, 1065353216;
	st.global.u32 	[%rd10+13696], %r225;
	mov.b32 	%r226, 1073741824;
	st.global.u32 	[%rd11+13696], %r226;
$L__BB0_218:
	add.s64 	%rd127, %rd9, 3456;
	setp.ge.u64 	%p110, %rd127, %rd2;
	@%p110 bra 	$L__BB0_220;
	mov.b32 	%r227, 1065353216;
	st.global.u32 	[%rd10+13824], %r227;
	mov.b32 	%r228, 1073741824;
	st.global.u32 	[%rd11+13824], %r228;
$L__BB0_220:
	add.s64 	%rd128, %rd9, 3488;
	setp.ge.u64 	%p111, %rd128, %rd2;
	@%p111 bra 	$L__BB0_222;
	mov.b32 	%r229, 1065353216;
	st.global.u32 	[%rd10+13952], %r229;
	mov.b32 	%r230, 1073741824;
	st.global.u32 	[%rd11+13952], %r230;
$L__BB0_222:
	add.s64 	%rd129, %rd9, 3520;
	setp.ge.u64 	%p112, %rd129, %rd2;
	@%p112 bra 	$L__BB0_224;
	mov.b32 	%r231, 1065353216;
	st.global.u32 	[%rd10+14080], %r231;
	mov.b32 	%r232, 1073741824;
	st.global.u32 	[%rd11+14080], %r232;
$L__BB0_224:
	add.s64 	%rd130, %rd9, 3552;
	setp.ge.u64 	%p113, %rd130, %rd2;
	@%p113 bra 	$L__BB0_226;
	mov.b32 	%r233, 1065353216;
	st.global.u32 	[%rd10+14208], %r233;
	mov.b32 	%r234, 1073741824;
	st.global.u32 	[%rd11+14208], %r234;
$L__BB0_226:
	add.s64 	%rd131, %rd9, 3584;
	setp.ge.u64 	%p114, %rd131, %rd2;
	@%p114 bra 	$L__BB0_228;
	mov.b32 	%r235, 1065353216;
	st.global.u32 	[%rd10+14336], %r235;
	mov.b32 	%r236, 1073741824;
	st.global.u32 	[%rd11+14336], %r236;
$L__BB0_228:
	add.s64 	%rd132, %rd9, 3616;
	setp.ge.u64 	%p115, %rd132, %rd2;
	@%p115 bra 	$L__BB0_230;
	mov.b32 	%r237, 1065353216;
	st.global.u32 	[%rd10+14464], %r237;
	mov.b32 	%r238, 1073741824;
	st.global.u32 	[%rd11+14464], %r238;
$L__BB0_230:
	add.s64 	%rd133, %rd9, 3648;
	setp.ge.u64 	%p116, %rd133, %rd2;
	@%p116 bra 	$L__BB0_232;
	mov.b32 	%r239, 1065353216;
	st.global.u32 	[%rd10+14592], %r239;
	mov.b32 	%r240, 1073741824;
	st.global.u32 	[%rd11+14592], %r240;
$L__BB0_232:
	add.s64 	%rd134, %rd9, 3680;
	setp.ge.u64 	%p117, %rd134, %rd2;
	@%p117 bra 	$L__BB0_234;
	mov.b32 	%r241, 1065353216;
	st.global.u32 	[%rd10+14720], %r241;
	mov.b32 	%r242, 1073741824;
	st.global.u32 	[%rd11+14720], %r242;
$L__BB0_234:
	add.s64 	%rd135, %rd9, 3712;
	setp.ge.u64 	%p118, %rd135, %rd2;
	@%p118 bra 	$L__BB0_236;
	mov.b32 	%r243, 1065353216;
	st.global.u32 	[%rd10+14848], %r243;
	mov.b32 	%r244, 1073741824;
	st.global.u32 	[%rd11+14848], %r244;
$L__BB0_236:
	add.s64 	%rd136, %rd9, 3744;
	setp.ge.u64 	%p119, %rd136, %rd2;
	@%p119 bra 	$L__BB0_238;
	mov.b32 	%r245, 1065353216;
	st.global.u32 	[%rd10+14976], %r245;
	mov.b32 	%r246, 1073741824;
	st.global.u32 	[%rd11+14976], %r246;
$L__BB0_238:
	add.s64 	%rd137, %rd9, 3776;
	setp.ge.u64 	%p120, %rd137, %rd2;
	@%p120 bra 	$L__BB0_240;
	mov.b32 	%r247, 1065353216;
	st.global.u32 	[%rd10+15104], %r247;
	mov.b32 	%r248, 1073741824;
	st.global.u32 	[%rd11+15104], %r248;
$L__BB0_240:
	add.s64 	%rd138, %rd9, 3808;
	setp.ge.u64 	%p121, %rd138, %rd2;
	@%p121 bra 	$L__BB0_242;
	mov.b32 	%r249, 1065353216;
	st.global.u32 	[%rd10+15232], %r249;
	mov.b32 	%r250, 1073741824;
	st.global.u32 	[%rd11+15232], %r250;
$L__BB0_242:
	add.s64 	%rd139, %rd9, 3840;
	setp.ge.u64 	%p122, %rd139, %rd2;
	@%p122 bra 	$L__BB0_244;
	mov.b32 	%r251, 1065353216;
	st.global.u32 	[%rd10+15360], %r251;
	mov.b32 	%r252, 1073741824;
	st.global.u32 	[%rd11+15360], %r252;
$L__BB0_244:
	add.s64 	%rd140, %rd9, 3872;
	setp.ge.u64 	%p123, %rd140, %rd2;
	@%p123 bra 	$L__BB0_246;
	mov.b32 	%r253, 1065353216;
	st.global.u32 	[%rd10+15488], %r253;
	mov.b32 	%r254, 1073741824;
	st.global.u32 	[%rd11+15488], %r254;
$L__BB0_246:
	add.s64 	%rd141, %rd9, 3904;
	setp.ge.u64 	%p124, %rd141, %rd2;
	@%p124 bra 	$L__BB0_248;
	mov.b32 	%r255, 1065353216;
	st.global.u32 	[%rd10+15616], %r255;
	mov.b32 	%r256, 1073741824;
	st.global.u32 	[%rd11+15616], %r256;
$L__BB0_248:
	add.s64 	%rd142, %rd9, 3936;
	setp.ge.u64 	%p125, %rd142, %rd2;
	@%p125 bra 	$L__BB0_250;
	mov.b32 	%r257, 1065353216;
	st.global.u32 	[%rd10+15744], %r257;
	mov.b32 	%r258, 1073741824;
	st.global.u32 	[%rd11+15744], %r258;
$L__BB0_250:
	add.s64 	%rd143, %rd9, 3968;
	setp.ge.u64 	%p126, %rd143, %rd2;
	@%p126 bra 	$L__BB0_252;
	mov.b32 	%r259, 1065353216;
	st.global.u32 	[%rd10+15872], %r259;
	mov.b32 	%r260, 1073741824;
	st.global.u32 	[%rd11+15872], %r260;
$L__BB0_252:
	add.s64 	%rd144, %rd9, 4000;
	setp.ge.u64 	%p127, %rd144, %rd2;
	@%p127 bra 	$L__BB0_254;
	mov.b32 	%r261, 1065353216;
	st.global.u32 	[%rd10+16000], %r261;
	mov.b32 	%r262, 1073741824;
	st.global.u32 	[%rd11+16000], %r262;
$L__BB0_254:
	add.s64 	%rd145, %rd9, 4032;
	setp.ge.u64 	%p128, %rd145, %rd2;
	@%p128 bra 	$L__BB0_256;
	mov.b32 	%r263, 1065353216;
	st.global.u32 	[%rd10+16128], %r263;
	mov.b32 	%r264, 1073741824;
	st.global.u32 	[%rd11+16128], %r264;
$L__BB0_256:
	add.s64 	%rd146, %rd9, 4064;
	setp.ge.u64 	%p129, %rd146, %rd2;
	@%p129 bra 	$L__BB0_258;
	mov.b32 	%r265, 1065353216;
	st.global.u32 	[%rd10+16256], %r265;
	mov.b32 	%r266, 1073741824;
	st.global.u32 	[%rd11+16256], %r266;
$L__BB0_258:
	add.s64 	%rd147, %rd9, 4096;
	setp.ge.u64 	%p130, %rd147, %rd2;
	@%p130 bra 	$L__BB0_260;
	mov.b32 	%r267, 1065353216;
	st.global.u32 	[%rd10+16384], %r267;
	mov.b32 	%r268, 1073741824;
	st.global.u32 	[%rd11+16384], %r268;
$L__BB0_260:
	add.s64 	%rd148, %rd9, 4128;
	setp.ge.u64 	%p131, %rd148, %rd2;
	@%p131 bra 	$L__BB0_262;
	mov.b32 	%r269, 1065353216;
	st.global.u32 	[%rd10+16512], %r269;
	mov.b32 	%r270, 1073741824;
	st.global.u32 	[%rd11+16512], %r270;
$L__BB0_262:
	add.s64 	%rd149, %rd9, 4160;
	setp.ge.u64 	%p132, %rd149, %rd2;
	@%p132 bra 	$L__BB0_264;
	mov.b32 	%r271, 1065353216;
	st.global.u32 	[%rd10+16640], %r271;
	mov.b32 	%r272, 1073741824;
	st.global.u32 	[%rd11+16640], %r272;
$L__BB0_264:
	add.s64 	%rd150, %rd9, 4192;
	setp.ge.u64 	%p133, %rd150, %rd2;
	@%p133 bra 	$L__BB0_266;
	mov.b32 	%r273, 1065353216;
	st.global.u32 	[%rd10+16768], %r273;
	mov.b32 	%r274, 1073741824;
	st.global.u32 	[%rd11+16768], %r274;
$L__BB0_266:
	add.s64 	%rd151, %rd9, 4224;
	setp.ge.u64 	%p134, %rd151, %rd2;
	@%p134 bra 	$L__BB0_268;
	mov.b32 	%r275, 1065353216;
	st.global.u32 	[%rd10+16896], %r275;
	mov.b32 	%r276, 1073741824;
	st.global.u32 	[%rd11+16896], %r276;
$L__BB0_268:
	add.s64 	%rd152, %rd9, 4256;
	setp.ge.u64 	%p135, %rd152, %rd2;
	@%p135 bra 	$L__BB0_270;
	mov.b32 	%r277, 1065353216;
	st.global.u32 	[%rd10+17024], %r277;
	mov.b32 	%r278, 1073741824;
	st.global.u32 	[%rd11+17024], %r278;
$L__BB0_270:
	add.s64 	%rd153, %rd9, 4288;
	setp.ge.u64 	%p136, %rd153, %rd2;
	@%p136 bra 	$L__BB0_272;
	mov.b32 	%r279, 1065353216;
	st.global.u32 	[%rd10+17152], %r279;
	mov.b32 	%r280, 1073741824;
	st.global.u32 	[%rd11+17152], %r280;
$L__BB0_272:
	add.s64 	%rd154, %rd9, 4320;
	setp.ge.u64 	%p137, %rd154, %rd2;
	@%p137 bra 	$L__BB0_274;
	mov.b32 	%r281, 1065353216;
	st.global.u32 	[%rd10+17280], %r281;
	mov.b32 	%r282, 1073741824;
	st.global.u32 	[%rd11+17280], %r282;
$L__BB0_274:
	add.s64 	%rd155, %rd9, 4352;
	setp.ge.u64 	%p138, %rd155, %rd2;
	@%p138 bra 	$L__BB0_276;
	mov.b32 	%r283, 1065353216;
	st.global.u32 	[%rd10+17408], %r283;
	mov.b32 	%r284, 1073741824;
	st.global.u32 	[%rd11+17408], %r284;
$L__BB0_276:
	add.s64 	%rd156, %rd9, 4384;
	setp.ge.u64 	%p139, %rd156, %rd2;
	@%p139 bra 	$L__BB0_278;
	mov.b32 	%r285, 1065353216;
	st.global.u32 	[%rd10+17536], %r285;
	mov.b32 	%r286, 1073741824;
	st.global.u32 	[%rd11+17536], %r286;
$L__BB0_278:
	add.s64 	%rd157, %rd9, 4416;
	setp.ge.u64 	%p140, %rd157, %rd2;
	@%p140 bra 	$L__BB0_280;
	mov.b32 	%r287, 1065353216;
	st.global.u32 	[%rd10+17664], %r287;
	mov.b32 	%r288, 1073741824;
	st.global.u32 	[%rd11+17664], %r288;
$L__BB0_280:
	add.s64 	%rd158, %rd9, 4448;
	setp.ge.u64 	%p141, %rd158, %rd2;
	@%p141 bra 	$L__BB0_282;
	mov.b32 	%r289, 1065353216;
	st.global.u32 	[%rd10+17792], %r289;
	mov.b32 	%r290, 1073741824;
	st.global.u32 	[%rd11+17792], %r290;
$L__BB0_282:
	add.s64 	%rd159, %rd9, 4480;
	setp.ge.u64 	%p142, %rd159, %rd2;
	@%p142 bra 	$L__BB0_284;
	mov.b32 	%r291, 1065353216;
	st.global.u32 	[%rd10+17920], %r291;
	mov.b32 	%r292, 1073741824;
	st.global.u32 	[%rd11+17920], %r292;
$L__BB0_284:
	add.s64 	%rd160, %rd9, 4512;
	setp.ge.u64 	%p143, %rd160, %rd2;
	@%p143 bra 	$L__BB0_286;
	mov.b32 	%r293, 1065353216;
	st.global.u32 	[%rd10+18048], %r293;
	mov.b32 	%r294, 1073741824;
	st.global.u32 	[%rd11+18048], %r294;
$L__BB0_286:
	add.s64 	%rd161, %rd9, 4544;
	setp.ge.u64 	%p144, %rd161, %rd2;
	@%p144 bra 	$L__BB0_288;
	mov.b32 	%r295, 1065353216;
	st.global.u32 	[%rd10+18176], %r295;
	mov.b32 	%r296, 1073741824;
	st.global.u32 	[%rd11+18176], %r296;
$L__BB0_288:
	add.s64 	%rd162, %rd9, 4576;
	setp.ge.u64 	%p145, %rd162, %rd2;
	@%p145 bra 	$L__BB0_290;
	mov.b32 	%r297, 1065353216;
	st.global.u32 	[%rd10+18304], %r297;
	mov.b32 	%r298, 1073741824;
	st.global.u32 	[%rd11+18304], %r298;
$L__BB0_290:
	add.s64 	%rd163, %rd9, 4608;
	setp.ge.u64 	%p146, %rd163, %rd2;
	@%p146 bra 	$L__BB0_292;
	mov.b32 	%r299, 1065353216;
	st.global.u32 	[%rd10+18432], %r299;
	mov.b32 	%r300, 1073741824;
	st.global.u32 	[%rd11+18432], %r300;
$L__BB0_292:
	add.s64 	%rd164, %rd9, 4640;
	setp.ge.u64 	%p147, %rd164, %rd2;
	@%p147 bra 	$L__BB0_294;
	mov.b32 	%r301, 1065353216;
	st.global.u32 	[%rd10+18560], %r301;
	mov.b32 	%r302, 1073741824;
	st.global.u32 	[%rd11+18560], %r302;
$L__BB0_294:
	add.s64 	%rd165, %rd9, 4672;
	setp.ge.u64 	%p148, %rd165, %rd2;
	@%p148 bra 	$L__BB0_296;
	mov.b32 	%r303, 1065353216;
	st.global.u32 	[%rd10+18688], %r303;
	mov.b32 	%r304, 1073741824;
	st.global.u32 	[%rd11+18688], %r304;
$L__BB0_296:
	add.s64 	%rd166, %rd9, 4704;
	setp.ge.u64 	%p149, %rd166, %rd2;
	@%p149 bra 	$L__BB0_298;
	mov.b32 	%r305, 1065353216;
	st.global.u32 	[%rd10+18816], %r305;
	mov.b32 	%r306, 1073741824;
	st.global.u32 	[%rd11+18816], %r306;
$L__BB0_298:
	add.s64 	%rd167, %rd9, 4736;
	setp.ge.u64 	%p150, %rd167, %rd2;
	@%p150 bra 	$L__BB0_300;
	mov.b32 	%r307, 1065353216;
	st.global.u32 	[%rd10+18944], %r307;
	mov.b32 	%r308, 1073741824;
	st.global.u32 	[%rd11+18944], %r308;
$L__BB0_300:
	add.s64 	%rd168, %rd9, 4768;
	setp.ge.u64 	%p151, %rd168, %rd2;
	@%p151 bra 	$L__BB0_302;
	mov.b32 	%r309, 1065353216;
	st.global.u32 	[%rd10+19072], %r309;
	mov.b32 	%r310, 1073741824;
	st.global.u32 	[%rd11+19072], %r310;
$L__BB0_302:
	add.s64 	%rd169, %rd9, 4800;
	setp.ge.u64 	%p152, %rd169, %rd2;
	@%p152 bra 	$L__BB0_304;
	mov.b32 	%r311, 1065353216;
	st.global.u32 	[%rd10+19200], %r311;
	mov.b32 	%r312, 1073741824;
	st.global.u32 	[%rd11+19200], %r312;
$L__BB0_304:
	add.s64 	%rd170, %rd9, 4832;
	setp.ge.u64 	%p153, %rd170, %rd2;
	@%p153 bra 	$L__BB0_306;
	mov.b32 	%r313, 1065353216;
	st.global.u32 	[%rd10+19328], %r313;
	mov.b32 	%r314, 1073741824;
	st.global.u32 	[%rd11+19328], %r314;
$L__BB0_306:
	add.s64 	%rd171, %rd9, 4864;
	setp.ge.u64 	%p154, %rd171, %rd2;
	@%p154 bra 	$L__BB0_308;
	mov.b32 	%r315, 1065353216;
	st.global.u32 	[%rd10+19456], %r315;
	mov.b32 	%r316, 1073741824;
	st.global.u32 	[%rd11+19456], %r316;
$L__BB0_308:
	add.s64 	%rd172, %rd9, 4896;
	setp.ge.u64 	%p155, %rd172, %rd2;
	@%p155 bra 	$L__BB0_310;
	mov.b32 	%r317, 1065353216;
	st.global.u32 	[%rd10+19584], %r317;
	mov.b32 	%r318, 1073741824;
	st.global.u32 	[%rd11+19584], %r318;
$L__BB0_310:
	add.s64 	%rd173, %rd9, 4928;
	setp.ge.u64 	%p156, %rd173, %rd2;
	@%p156 bra 	$L__BB0_312;
	mov.b32 	%r319, 1065353216;
	st.global.u32 	[%rd10+19712], %r319;
	mov.b32 	%r320, 1073741824;
	st.global.u32 	[%rd11+19712], %r320;
$L__BB0_312:
	add.s64 	%rd174, %rd9, 4960;
	setp.ge.u64 	%p157, %rd174, %rd2;
	@%p157 bra 	$L__BB0_314;
	mov.b32 	%r321, 1065353216;
	st.global.u32 	[%rd10+19840], %r321;
	mov.b32 	%r322, 1073741824;
	st.global.u32 	[%rd11+19840], %r322;
$L__BB0_314:
	add.s64 	%rd175, %rd9, 4992;
	setp.ge.u64 	%p158, %rd175, %rd2;
	@%p158 bra 	$L__BB0_316;
	mov.b32 	%r323, 1065353216;
	st.global.u32 	[%rd10+19968], %r323;
	mov.b32 	%r324, 1073741824;
	st.global.u32 	[%rd11+19968], %r324;
$L__BB0_316:
	add.s64 	%rd176, %rd9, 5024;
	setp.ge.u64 	%p159, %rd176, %rd2;
	@%p159 bra 	$L__BB0_318;
	mov.b32 	%r325, 1065353216;
	st.global.u32 	[%rd10+20096], %r325;
	mov.b32 	%r326, 1073741824;
	st.global.u32 	[%rd11+20096], %r326;
$L__BB0_318:
	add.s64 	%rd177, %rd9, 5056;
	setp.ge.u64 	%p160, %rd177, %rd2;
	@%p160 bra 	$L__BB0_320;
	mov.b32 	%r327, 1065353216;
	st.global.u32 	[%rd10+20224], %r327;
	mov.b32 	%r328, 1073741824;
	st.global.u32 	[%rd11+20224], %r328;
$L__BB0_320:
	add.s64 	%rd178, %rd9, 5088;
	setp.ge.u64 	%p161, %rd178, %rd2;
	@%p161 bra 	$L__BB0_322;
	mov.b32 	%r329, 1065353216;
	st.global.u32 	[%rd10+20352], %r329;
	mov.b32 	%r330, 1073741824;
	st.global.u32 	[%rd11+20352], %r330;
$L__BB0_322:
	add.s64 	%rd179, %rd9, 5120;
	setp.ge.u64 	%p162, %rd179, %rd2;
	@%p162 bra 	$L__BB0_324;
	mov.b32 	%r331, 1065353216;
	st.global.u32 	[%rd10+20480], %r331;
	mov.b32 	%r332, 1073741824;
	st.global.u32 	[%rd11+20480], %r332;
$L__BB0_324:
	add.s64 	%rd180, %rd9, 5152;
	setp.ge.u64 	%p163, %rd180, %rd2;
	@%p163 bra 	$L__BB0_326;
	mov.b32 	%r333, 1065353216;
	st.global.u32 	[%rd10+20608], %r333;
	mov.b32 	%r334, 1073741824;
	st.global.u32 	[%rd11+20608], %r334;
$L__BB0_326:
	add.s64 	%rd181, %rd9, 5184;
	setp.ge.u64 	%p164, %rd181, %rd2;
	@%p164 bra 	$L__BB0_328;
	mov.b32 	%r335, 1065353216;
	st.global.u32 	[%rd10+20736], %r335;
	mov.b32 	%r336, 1073741824;
	st.global.u32 	[%rd11+20736], %r336;
$L__BB0_328:
	add.s64 	%rd182, %rd9, 5216;
	setp.ge.u64 	%p165, %rd182, %rd2;
	@%p165 bra 	$L__BB0_330;
	mov.b32 	%r337, 1065353216;
	st.global.u32 	[%rd10+20864], %r337;
	mov.b32 	%r338, 1073741824;
	st.global.u32 	[%rd11+20864], %r338;
$L__BB0_330:
	add.s64 	%rd183, %rd9, 5248;
	setp.ge.u64 	%p166, %rd183, %rd2;
	@%p166 bra 	$L__BB0_332;
	mov.b32 	%r339, 1065353216;
	st.global.u32 	[%rd10+20992], %r339;
	mov.b32 	%r340, 1073741824;
	st.global.u32 	[%rd11+20992], %r340;
$L__BB0_332:
	add.s64 	%rd184, %rd9, 5280;
	setp.ge.u64 	%p167, %rd184, %rd2;
	@%p167 bra 	$L__BB0_334;
	mov.b32 	%r341, 1065353216;
	st.global.u32 	[%rd10+21120], %r341;
	mov.b32 	%r342, 1073741824;
	st.global.u32 	[%rd11+21120], %r342;
$L__BB0_334:
	add.s64 	%rd185, %rd9, 5312;
	setp.ge.u64 	%p168, %rd185, %rd2;
	@%p168 bra 	$L__BB0_336;
	mov.b32 	%r343, 1065353216;
	st.global.u32 	[%rd10+21248], %r343;
	mov.b32 	%r344, 1073741824;
	st.global.u32 	[%rd11+21248], %r344;
$L__BB0_336:
	add.s64 	%rd186, %rd9, 5344;
	setp.ge.u64 	%p169, %rd186, %rd2;
	@%p169 bra 	$L__BB0_338;
	mov.b32 	%r345, 1065353216;
	st.global.u32 	[%rd10+21376], %r345;
	mov.b32 	%r346, 1073741824;
	st.global.u32 	[%rd11+21376], %r346;
$L__BB0_338:
	add.s64 	%rd187, %rd9, 5376;
	setp.ge.u64 	%p170, %rd187, %rd2;
	@%p170 bra 	$L__BB0_340;
	mov.b32 	%r347, 1065353216;
	st.global.u32 	[%rd10+21504], %r347;
	mov.b32 	%r348, 1073741824;
	st.global.u32 	[%rd11+21504], %r348;
$L__BB0_340:
	add.s64 	%rd188, %rd9, 5408;
	setp.ge.u64 	%p171, %rd188, %rd2;
	@%p171 bra 	$L__BB0_342;
	mov.b32 	%r349, 1065353216;
	st.global.u32 	[%rd10+21632], %r349;
	mov.b32 	%r350, 1073741824;
	st.global.u32 	[%rd11+21632], %r350;
$L__BB0_342:
	add.s64 	%rd189, %rd9, 5440;
	setp.ge.u64 	%p172, %rd189, %rd2;
	@%p172 bra 	$L__BB0_344;
	mov.b32 	%r351, 1065353216;
	st.global.u32 	[%rd10+21760], %r351;
	mov.b32 	%r352, 1073741824;
	st.global.u32 	[%rd11+21760], %r352;
$L__BB0_344:
	add.s64 	%rd190, %rd9, 5472;
	setp.ge.u64 	%p173, %rd190, %rd2;
	@%p173 bra 	$L__BB0_346;
	mov.b32 	%r353, 1065353216;
	st.global.u32 	[%rd10+21888], %r353;
	mov.b32 	%r354, 1073741824;
	st.global.u32 	[%rd11+21888], %r354;
$L__BB0_346:
	add.s64 	%rd191, %rd9, 5504;
	setp.ge.u64 	%p174, %rd191, %rd2;
	@%p174 bra 	$L__BB0_348;
	mov.b32 	%r355, 1065353216;
	st.global.u32 	[%rd10+22016], %r355;
	mov.b32 	%r356, 1073741824;
	st.global.u32 	[%rd11+22016], %r356;
$L__BB0_348:
	add.s64 	%rd192, %rd9, 5536;
	setp.ge.u64 	%p175, %rd192, %rd2;
	@%p175 bra 	$L__BB0_350;
	mov.b32 	%r357, 1065353216;
	st.global.u32 	[%rd10+22144], %r357;
	mov.b32 	%r358, 1073741824;
	st.global.u32 	[%rd11+22144], %r358;
$L__BB0_350:
	add.s64 	%rd193, %rd9, 5568;
	setp.ge.u64 	%p176, %rd193, %rd2;
	@%p176 bra 	$L__BB0_352;
	mov.b32 	%r359, 1065353216;
	st.global.u32 	[%rd10+22272], %r359;
	mov.b32 	%r360, 1073741824;
	st.global.u32 	[%rd11+22272], %r360;
$L__BB0_352:
	add.s64 	%rd194, %rd9, 5600;
	setp.ge.u64 	%p177, %rd194, %rd2;
	@%p177 bra 	$L__BB0_354;
	mov.b32 	%r361, 1065353216;
	st.global.u32 	[%rd10+22400], %r361;
	mov.b32 	%r362, 1073741824;
	st.global.u32 	[%rd11+22400], %r362;
$L__BB0_354:
	add.s64 	%rd195, %rd9, 5632;
	setp.ge.u64 	%p178, %rd195, %rd2;
	@%p178 bra 	$L__BB0_356;
	mov.b32 	%r363, 1065353216;
	st.global.u32 	[%rd10+22528], %r363;
	mov.b32 	%r364, 1073741824;
	st.global.u32 	[%rd11+22528], %r364;
$L__BB0_356:
	add.s64 	%rd196, %rd9, 5664;
	setp.ge.u64 	%p179, %rd196, %rd2;
	@%p179 bra 	$L__BB0_358;
	mov.b32 	%r365, 1065353216;
	st.global.u32 	[%rd10+22656], %r365;
	mov.b32 	%r366, 1073741824;
	st.global.u32 	[%rd11+22656], %r366;
$L__BB0_358:
	add.s64 	%rd197, %rd9, 5696;
	setp.ge.u64 	%p180, %rd197, %rd2;
	@%p180 bra 	$L__BB0_360;
	mov.b32 	%r367, 1065353216;
	st.global.u32 	[%rd10+22784], %r367;
	mov.b32 	%r368, 1073741824;
	st.global.u32 	[%rd11+22784], %r368;
$L__BB0_360:
	add.s64 	%rd198, %rd9, 5728;
	setp.ge.u64 	%p181, %rd198, %rd2;
	@%p181 bra 	$L__BB0_362;
	mov.b32 	%r369, 1065353216;
	st.global.u32 	[%rd10+22912], %r369;
	mov.b32 	%r370, 1073741824;
	st.global.u32 	[%rd11+22912], %r370;
$L__BB0_362:
	add.s64 	%rd199, %rd9, 5760;
	setp.ge.u64 	%p182, %rd199, %rd2;
	@%p182 bra 	$L__BB0_364;
	mov.b32 	%r371, 1065353216;
	st.global.u32 	[%rd10+23040], %r371;
	mov.b32 	%r372, 1073741824;
	st.global.u32 	[%rd11+23040], %r372;
$L__BB0_364:
	add.s64 	%rd200, %rd9, 5792;
	setp.ge.u64 	%p183, %rd200, %rd2;
	@%p183 bra 	$L__BB0_366;
	mov.b32 	%r373, 1065353216;
	st.global.u32 	[%rd10+23168], %r373;
	mov.b32 	%r374, 1073741824;
	st.global.u32 	[%rd11+23168], %r374;
$L__BB0_366:
	add.s64 	%rd201, %rd9, 5824;
	setp.ge.u64 	%p184, %rd201, %rd2;
	@%p184 bra 	$L__BB0_368;
	mov.b32 	%r375, 1065353216;
	st.global.u32 	[%rd10+23296], %r375;
	mov.b32 	%r376, 1073741824;
	st.global.u32 	[%rd11+23296], %r376;
$L__BB0_368:
	add.s64 	%rd202, %rd9, 5856;
	setp.ge.u64 	%p185, %rd202, %rd2;
	@%p185 bra 	$L__BB0_370;
	mov.b32 	%r377, 1065353216;
	st.global.u32 	[%rd10+23424], %r377;
	mov.b32 	%r378, 1073741824;
	st.global.u32 	[%rd11+23424], %r378;
$L__BB0_370:
	add.s64 	%rd203, %rd9, 5888;
	setp.ge.u64 	%p186, %rd203, %rd2;
	@%p186 bra 	$L__BB0_372;
	mov.b32 	%r379, 1065353216;
	st.global.u32 	[%rd10+23552], %r379;
	mov.b32 	%r380, 1073741824;
	st.global.u32 	[%rd11+23552], %r380;
$L__BB0_372:
	add.s64 	%rd204, %rd9, 5920;
	setp.ge.u64 	%p187, %rd204, %rd2;
	@%p187 bra 	$L__BB0_374;
	mov.b32 	%r381, 1065353216;
	st.global.u32 	[%rd10+23680], %r381;
	mov.b32 	%r382, 1073741824;
	st.global.u32 	[%rd11+23680], %r382;
$L__BB0_374:
	add.s64 	%rd205, %rd9, 5952;
	setp.ge.u64 	%p188, %rd205, %rd2;
	@%p188 bra 	$L__BB0_376;
	mov.b32 	%r383, 1065353216;
	st.global.u32 	[%rd10+23808], %r383;
	mov.b32 	%r384, 1073741824;
	st.global.u32 	[%rd11+23808], %r384;
$L__BB0_376:
	add.s64 	%rd206, %rd9, 5984;
	setp.ge.u64 	%p189, %rd206, %rd2;
	@%p189 bra 	$L__BB0_378;
	mov.b32 	%r385, 1065353216;
	st.global.u32 	[%rd10+23936], %r385;
	mov.b32 	%r386, 1073741824;
	st.global.u32 	[%rd11+23936], %r386;
$L__BB0_378:
	add.s64 	%rd207, %rd9, 6016;
	setp.ge.u64 	%p190, %rd207, %rd2;
	@%p190 bra 	$L__BB0_380;
	mov.b32 	%r387, 1065353216;
	st.global.u32 	[%rd10+24064], %r387;
	mov.b32 	%r388, 1073741824;
	st.global.u32 	[%rd11+24064], %r388;
$L__BB0_380:
	add.s64 	%rd208, %rd9, 6048;
	setp.ge.u64 	%p191, %rd208, %rd2;
	@%p191 bra 	$L__BB0_382;
	mov.b32 	%r389, 1065353216;
	st.global.u32 	[%rd10+24192], %r389;
	mov.b32 	%r390, 1073741824;
	st.global.u32 	[%rd11+24192], %r390;
$L__BB0_382:
	add.s64 	%rd209, %rd9, 6080;
	setp.ge.u64 	%p192, %rd209, %rd2;
	@%p192 bra 	$L__BB0_384;
	mov.b32 	%r391, 1065353216;
	st.global.u32 	[%rd10+24320], %r391;
	mov.b32 	%r392, 1073741824;
	st.global.u32 	[%rd11+24320], %r392;
$L__BB0_384:
	add.s64 	%rd210, %rd9, 6112;
	setp.ge.u64 	%p193, %rd210, %rd2;
	@%p193 bra 	$L__BB0_386;
	mov.b32 	%r393, 1065353216;
	st.global.u32 	[%rd10+24448], %r393;
	mov.b32 	%r394, 1073741824;
	st.global.u32 	[%rd11+24448], %r394;
$L__BB0_386:
	add.s64 	%rd211, %rd9, 6144;
	setp.ge.u64 	%p194, %rd211, %rd2;
	@%p194 bra 	$L__BB0_388;
	mov.b32 	%r395, 1065353216;
	st.global.u32 	[%rd10+24576], %r395;
	mov.b32 	%r396, 1073741824;
	st.global.u32 	[%rd11+24576], %r396;
$L__BB0_388:
	add.s64 	%rd212, %rd9, 6176;
	setp.ge.u64 	%p195, %rd212, %rd2;
	@%p195 bra 	$L__BB0_390;
	mov.b32 	%r397, 1065353216;
	st.global.u32 	[%rd10+24704], %r397;
	mov.b32 	%r398, 1073741824;
	st.global.u32 	[%rd11+24704], %r398;
$L__BB0_390:
	add.s64 	%rd213, %rd9, 6208;
	setp.ge.u64 	%p196, %rd213, %rd2;
	@%p196 bra 	$L__BB0_392;
	mov.b32 	%r399, 1065353216;
	st.global.u32 	[%rd10+24832], %r399;
	mov.b32 	%r400, 1073741824;
	st.global.u32 	[%rd11+24832], %r400;
$L__BB0_392:
	add.s64 	%rd214, %rd9, 6240;
	setp.ge.u64 	%p197, %rd214, %rd2;
	@%p197 bra 	$L__BB0_394;
	mov.b32 	%r401, 1065353216;
	st.global.u32 	[%rd10+24960], %r401;
	mov.b32 	%r402, 1073741824;
	st.global.u32 	[%rd11+24960], %r402;
$L__BB0_394:
	add.s64 	%rd215, %rd9, 6272;
	setp.ge.u64 	%p198, %rd215, %rd2;
	@%p198 bra 	$L__BB0_396;
	mov.b32 	%r403, 1065353216;
	st.global.u32 	[%rd10+25088], %r403;
	mov.b32 	%r404, 1073741824;
	st.global.u32 	[%rd11+25088], %r404;
$L__BB0_396:
	add.s64 	%rd216, %rd9, 6304;
	setp.ge.u64 	%p199, %rd216, %rd2;
	@%p199 bra 	$L__BB0_398;
	mov.b32 	%r405, 1065353216;
	st.global.u32 	[%rd10+25216], %r405;
	mov.b32 	%r406, 1073741824;
	st.global.u32 	[%rd11+25216], %r406;
$L__BB0_398:
	add.s64 	%rd217, %rd9, 6336;
	setp.ge.u64 	%p200, %rd217, %rd2;
	@%p200 bra 	$L__BB0_400;
	mov.b32 	%r407, 1065353216;
	st.global.u32 	[%rd10+25344], %r407;
	mov.b32 	%r408, 1073741824;
	st.global.u32 	[%rd11+25344], %r408;
$L__BB0_400:
	add.s64 	%rd218, %rd9, 6368;
	setp.ge.u64 	%p201, %rd218, %rd2;
	@%p201 bra 	$L__BB0_402;
	mov.b32 	%r409, 1065353216;
	st.global.u32 	[%rd10+25472], %r409;
	mov.b32 	%r410, 1073741824;
	st.global.u32 	[%rd11+25472], %r410;
$L__BB0_402:
	add.s64 	%rd219, %rd9, 6400;
	setp.ge.u64 	%p202, %rd219, %rd2;
	@%p202 bra 	$L__BB0_404;
	mov.b32 	%r411, 1065353216;
	st.global.u32 	[%rd10+25600], %r411;
	mov.b32 	%r412, 1073741824;
	st.global.u32 	[%rd11+25600], %r412;
$L__BB0_404:
	add.s64 	%rd220, %rd9, 6432;
	setp.ge.u64 	%p203, %rd220, %rd2;
	@%p203 bra 	$L__BB0_406;
	mov.b32 	%r413, 1065353216;
	st.global.u32 	[%rd10+25728], %r413;
	mov.b32 	%r414, 1073741824;
	st.global.u32 	[%rd11+25728], %r414;
$L__BB0_406:
	add.s64 	%rd221, %rd9, 6464;
	setp.ge.u64 	%p204, %rd221, %rd2;
	@%p204 bra 	$L__BB0_408;
	mov.b32 	%r415, 1065353216;
	st.global.u32 	[%rd10+25856], %r415;
	mov.b32 	%r416, 1073741824;
	st.global.u32 	[%rd11+25856], %r416;
$L__BB0_408:
	add.s64 	%rd222, %rd9, 6496;
	setp.ge.u64 	%p205, %rd222, %rd2;
	@%p205 bra 	$L__BB0_410;
	mov.b32 	%r417, 1065353216;
	st.global.u32 	[%rd10+25984], %r417;
	mov.b32 	%r418, 1073741824;
	st.global.u32 	[%rd11+25984], %r418;
$L__BB0_410:
	add.s64 	%rd223, %rd9, 6528;
	setp.ge.u64 	%p206, %rd223, %rd2;
	@%p206 bra 	$L__BB0_412;
	mov.b32 	%r419, 1065353216;
	st.global.u32 	[%rd10+26112], %r419;
	mov.b32 	%r420, 1073741824;
	st.global.u32 	[%rd11+26112], %r420;
$L__BB0_412:
	add.s64 	%rd224, %rd9, 6560;
	setp.ge.u64 	%p207, %rd224, %rd2;
	@%p207 bra 	$L__BB0_414;
	mov.b32 	%r421, 1065353216;
	st.global.u32 	[%rd10+26240], %r421;
	mov.b32 	%r422, 1073741824;
	st.global.u32 	[%rd11+26240], %r422;
$L__BB0_414:
	add.s64 	%rd225, %rd9, 6592;
	setp.ge.u64 	%p208, %rd225, %rd2;
	@%p208 bra 	$L__BB0_416;
	mov.b32 	%r423, 1065353216;
	st.global.u32 	[%rd10+26368], %r423;
	mov.b32 	%r424, 1073741824;
	st.global.u32 	[%rd11+26368], %r424;
$L__BB0_416:
	add.s64 	%rd226, %rd9, 6624;
	setp.ge.u64 	%p209, %rd226, %rd2;
	@%p209 bra 	$L__BB0_418;
	mov.b32 	%r425, 1065353216;
	st.global.u32 	[%rd10+26496], %r425;
	mov.b32 	%r426, 1073741824;
	st.global.u32 	[%rd11+26496], %r426;
$L__BB0_418:
	add.s64 	%rd227, %rd9, 6656;
	setp.ge.u64 	%p210, %rd227, %rd2;
	@%p210 bra 	$L__BB0_420;
	mov.b32 	%r427, 1065353216;
	st.global.u32 	[%rd10+26624], %r427;
	mov.b32 	%r428, 1073741824;
	st.global.u32 	[%rd11+26624], %r428;
$L__BB0_420:
	add.s64 	%rd228, %rd9, 6688;
	setp.ge.u64 	%p211, %rd228, %rd2;
	@%p211 bra 	$L__BB0_422;
	mov.b32 	%r429, 1065353216;
	st.global.u32 	[%rd10+26752], %r429;
	mov.b32 	%r430, 1073741824;
	st.global.u32 	[%rd11+26752], %r430;
$L__BB0_422:
	add.s64 	%rd229, %rd9, 6720;
	setp.ge.u64 	%p212, %rd229, %rd2;
	@%p212 bra 	$L__BB0_424;
	mov.b32 	%r431, 1065353216;
	st.global.u32 	[%rd10+26880], %r431;
	mov.b32 	%r432, 1073741824;
	st.global.u32 	[%rd11+26880], %r432;
$L__BB0_424:
	add.s64 	%rd230, %rd9, 6752;
	setp.ge.u64 	%p213, %rd230, %rd2;
	@%p213 bra 	$L__BB0_426;
	mov.b32 	%r433, 1065353216;
	st.global.u32 	[%rd10+27008], %r433;
	mov.b32 	%r434, 1073741824;
	st.global.u32 	[%rd11+27008], %r434;
$L__BB0_426:
	add.s64 	%rd231, %rd9, 6784;
	setp.ge.u64 	%p214, %rd231, %rd2;
	@%p214 bra 	$L__BB0_428;
	mov.b32 	%r435, 1065353216;
	st.global.u32 	[%rd10+27136], %r435;
	mov.b32 	%r436, 1073741824;
	st.global.u32 	[%rd11+27136], %r436;
$L__BB0_428:
	add.s64 	%rd232, %rd9, 6816;
	setp.ge.u64 	%p215, %rd232, %rd2;
	@%p215 bra 	$L__BB0_430;
	mov.b32 	%r437, 1065353216;
	st.global.u32 	[%rd10+27264], %r437;
	mov.b32 	%r438, 1073741824;
	st.global.u32 	[%rd11+27264], %r438;
$L__BB0_430:
	add.s64 	%rd233, %rd9, 6848;
	setp.ge.u64 	%p216, %rd233, %rd2;
	@%p216 bra 	$L__BB0_432;
	mov.b32 	%r439, 1065353216;
	st.global.u32 	[%rd10+27392], %r439;
	mov.b32 	%r440, 1073741824;
	st.global.u32 	[%rd11+27392], %r440;
$L__BB0_432:
	add.s64 	%rd234, %rd9, 6880;
	setp.ge.u64 	%p217, %rd234, %rd2;
	@%p217 bra 	$L__BB0_434;
	mov.b32 	%r441, 1065353216;
	st.global.u32 	[%rd10+27520], %r441;
	mov.b32 	%r442, 1073741824;
	st.global.u32 	[%rd11+27520], %r442;
$L__BB0_434:
	add.s64 	%rd235, %rd9, 6912;
	setp.ge.u64 	%p218, %rd235, %rd2;
	@%p218 bra 	$L__BB0_436;
	mov.b32 	%r443, 1065353216;
	st.global.u32 	[%rd10+27648], %r443;
	mov.b32 	%r444, 1073741824;
	st.global.u32 	[%rd11+27648], %r444;
$L__BB0_436:
	add.s64 	%rd236, %rd9, 6944;
	setp.ge.u64 	%p219, %rd236, %rd2;
	@%p219 bra 	$L__BB0_438;
	mov.b32 	%r445, 1065353216;
	st.global.u32 	[%rd10+27776], %r445;
	mov.b32 	%r446, 1073741824;
	st.global.u32 	[%rd11+27776], %r446;
$L__BB0_438:
	add.s64 	%rd237, %rd9, 6976;
	setp.ge.u64 	%p220, %rd237, %rd2;
	@%p220 bra 	$L__BB0_440;
	mov.b32 	%r447, 1065353216;
	st.global.u32 	[%rd10+27904], %r447;
	mov.b32 	%r448, 1073741824;
	st.global.u32 	[%rd11+27904], %r448;
$L__BB0_440:
	add.s64 	%rd238, %rd9, 7008;
	setp.ge.u64 	%p221, %rd238, %rd2;
	@%p221 bra 	$L__BB0_442;
	mov.b32 	%r449, 1065353216;
	st.global.u32 	[%rd10+28032], %r449;
	mov.b32 	%r450, 1073741824;
	st.global.u32 	[%rd11+28032], %r450;
$L__BB0_442:
	add.s64 	%rd239, %rd9, 7040;
	setp.ge.u64 	%p222, %rd239, %rd2;
	@%p222 bra 	$L__BB0_444;
	mov.b32 	%r451, 1065353216;
	st.global.u32 	[%rd10+28160], %r451;
	mov.b32 	%r452, 1073741824;
	st.global.u32 	[%rd11+28160], %r452;
$L__BB0_444:
	add.s64 	%rd240, %rd9, 7072;
	setp.ge.u64 	%p223, %rd240, %rd2;
	@%p223 bra 	$L__BB0_446;
	mov.b32 	%r453, 1065353216;
	st.global.u32 	[%rd10+28288], %r453;
	mov.b32 	%r454, 1073741824;
	st.global.u32 	[%rd11+28288], %r454;
$L__BB0_446:
	add.s64 	%rd241, %rd9, 7104;
	setp.ge.u64 	%p224, %rd241, %rd2;
	@%p224 bra 	$L__BB0_448;
	mov.b32 	%r455, 1065353216;
	st.global.u32 	[%rd10+28416], %r455;
	mov.b32 	%r456, 1073741824;
	st.global.u32 	[%rd11+28416], %r456;
$L__BB0_448:
	add.s64 	%rd242, %rd9, 7136;
	setp.ge.u64 	%p225, %rd242, %rd2;
	@%p225 bra 	$L__BB0_450;
	mov.b32 	%r457, 1065353216;
	st.global.u32 	[%rd10+28544], %r457;
	mov.b32 	%r458, 1073741824;
	st.global.u32 	[%rd11+28544], %r458;
$L__BB0_450:
	add.s64 	%rd243, %rd9, 7168;
	setp.ge.u64 	%p226, %rd243, %rd2;
	@%p226 bra 	$L__BB0_452;
	mov.b32 	%r459, 1065353216;
	st.global.u32 	[%rd10+28672], %r459;
	mov.b32 	%r460, 1073741824;
	st.global.u32 	[%rd11+28672], %r460;
$L__BB0_452:
	add.s64 	%rd244, %rd9, 7200;
	setp.ge.u64 	%p227, %rd244, %rd2;
	@%p227 bra 	$L__BB0_454;
	mov.b32 	%r461, 1065353216;
	st.global.u32 	[%rd10+28800], %r461;
	mov.b32 	%r462, 1073741824;
	st.global.u32 	[%rd11+28800], %r462;
$L__BB0_454:
	add.s64 	%rd245, %rd9, 7232;
	setp.ge.u64 	%p228, %rd245, %rd2;
	@%p228 bra 	$L__BB0_456;
	mov.b32 	%r463, 1065353216;
	st.global.u32 	[%rd10+28928], %r463;
	mov.b32 	%r464, 1073741824;
	st.global.u32 	[%rd11+28928], %r464;
$L__BB0_456:
	add.s64 	%rd246, %rd9, 7264;
	setp.ge.u64 	%p229, %rd246, %rd2;
	@%p229 bra 	$L__BB0_458;
	mov.b32 	%r465, 1065353216;
	st.global.u32 	[%rd10+29056], %r465;
	mov.b32 	%r466, 1073741824;
	st.global.u32 	[%rd11+29056], %r466;
$L__BB0_458:
	add.s64 	%rd247, %rd9, 7296;
	setp.ge.u64 	%p230, %rd247, %rd2;
	@%p230 bra 	$L__BB0_460;
	mov.b32 	%r467, 1065353216;
	st.global.u32 	[%rd10+29184], %r467;
	mov.b32 	%r468, 1073741824;
	st.global.u32 	[%rd11+29184], %r468;
$L__BB0_460:
	add.s64 	%rd248, %rd9, 7328;
	setp.ge.u64 	%p231, %rd248, %rd2;
	@%p231 bra 	$L__BB0_462;
	mov.b32 	%r469, 1065353216;
	st.global.u32 	[%rd10+29312], %r469;
	mov.b32 	%r470, 1073741824;
	st.global.u32 	[%rd11+29312], %r470;
$L__BB0_462:
	add.s64 	%rd249, %rd9, 7360;
	setp.ge.u64 	%p232, %rd249, %rd2;
	@%p232 bra 	$L__BB0_464;
	mov.b32 	%r471, 1065353216;
	st.global.u32 	[%rd10+29440], %r471;
	mov.b32 	%r472, 1073741824;
	st.global.u32 	[%rd11+29440], %r472;
$L__BB0_464:
	add.s64 	%rd250, %rd9, 7392;
	setp.ge.u64 	%p233, %rd250, %rd2;
	@%p233 bra 	$L__BB0_466;
	mov.b32 	%r473, 1065353216;
	st.global.u32 	[%rd10+29568], %r473;
	mov.b32 	%r474, 1073741824;
	st.global.u32 	[%rd11+29568], %r474;
$L__BB0_466:
	add.s64 	%rd251, %rd9, 7424;
	setp.ge.u64 	%p234, %rd251, %rd2;
	@%p234 bra 	$L__BB0_468;
	mov.b32 	%r475, 1065353216;
	st.global.u32 	[%rd10+29696], %r475;
	mov.b32 	%r476, 1073741824;
	st.global.u32 	[%rd11+29696], %r476;
$L__BB0_468:
	add.s64 	%rd252, %rd9, 7456;
	setp.ge.u64 	%p235, %rd252, %rd2;
	@%p235 bra 	$L__BB0_470;
	mov.b32 	%r477, 1065353216;
	st.global.u32 	[%rd10+29824], %r477;
	mov.b32 	%r478, 1073741824;
	st.global.u32 	[%rd11+29824], %r478;
$L__BB0_470:
	add.s64 	%rd253, %rd9, 7488;
	setp.ge.u64 	%p236, %rd253, %rd2;
	@%p236 bra 	$L__BB0_472;
	mov.b32 	%r479, 1065353216;
	st.global.u32 	[%rd10+29952], %r479;
	mov.b32 	%r480, 1073741824;
	st.global.u32 	[%rd11+29952], %r480;
$L__BB0_472:
	add.s64 	%rd254, %rd9, 7520;
	setp.ge.u64 	%p237, %rd254, %rd2;
	@%p237 bra 	$L__BB0_474;
	mov.b32 	%r481, 1065353216;
	st.global.u32 	[%rd10+30080], %r481;
	mov.b32 	%r482, 1073741824;
	st.global.u32 	[%rd11+30080], %r482;
$L__BB0_474:
	add.s64 	%rd255, %rd9, 7552;
	setp.ge.u64 	%p238, %rd255, %rd2;
	@%p238 bra 	$L__BB0_476;
	mov.b32 	%r483, 1065353216;
	st.global.u32 	[%rd10+30208], %r483;
	mov.b32 	%r484, 1073741824;
	st.global.u32 	[%rd11+30208], %r484;
$L__BB0_476:
	add.s64 	%rd256, %rd9, 7584;
	setp.ge.u64 	%p239, %rd256, %rd2;
	@%p239 bra 	$L__BB0_478;
	mov.b32 	%r485, 1065353216;
	st.global.u32 	[%rd10+30336], %r485;
	mov.b32 	%r486, 1073741824;
	st.global.u32 	[%rd11+30336], %r486;
$L__BB0_478:
	add.s64 	%rd257, %rd9, 7616;
	setp.ge.u64 	%p240, %rd257, %rd2;
	@%p240 bra 	$L__BB0_480;
	mov.b32 	%r487, 1065353216;
	st.global.u32 	[%rd10+30464], %r487;
	mov.b32 	%r488, 1073741824;
	st.global.u32 	[%rd11+30464], %r488;
$L__BB0_480:
	add.s64 	%rd258, %rd9, 7648;
	setp.ge.u64 	%p241, %rd258, %rd2;
	@%p241 bra 	$L__BB0_482;
	mov.b32 	%r489, 1065353216;
	st.global.u32 	[%rd10+30592], %r489;
	mov.b32 	%r490, 1073741824;
	st.global.u32 	[%rd11+30592], %r490;
$L__BB0_482:
	add.s64 	%rd259, %rd9, 7680;
	setp.ge.u64 	%p242, %rd259, %rd2;
	@%p242 bra 	$L__BB0_484;
	mov.b32 	%r491, 1065353216;
	st.global.u32 	[%rd10+30720], %r491;
	mov.b32 	%r492, 1073741824;
	st.global.u32 	[%rd11+30720], %r492;
$L__BB0_484:
	add.s64 	%rd260, %rd9, 7712;
	setp.ge.u64 	%p243, %rd260, %rd2;
	@%p243 bra 	$L__BB0_486;
	mov.b32 	%r493, 1065353216;
	st.global.u32 	[%rd10+30848], %r493;
	mov.b32 	%r494, 1073741824;
	st.global.u32 	[%rd11+30848], %r494;
$L__BB0_486:
	add.s64 	%rd261, %rd9, 7744;
	setp.ge.u64 	%p244, %rd261, %rd2;
	@%p244 bra 	$L__BB0_488;
	mov.b32 	%r495, 1065353216;
	st.global.u32 	[%rd10+30976], %r495;
	mov.b32 	%r496, 1073741824;
	st.global.u32 	[%rd11+30976], %r496;
$L__BB0_488:
	add.s64 	%rd262, %rd9, 7776;
	setp.ge.u64 	%p245, %rd262, %rd2;
	@%p245 bra 	$L__BB0_490;
	mov.b32 	%r497, 1065353216;
	st.global.u32 	[%rd10+31104], %r497;
	mov.b32 	%r498, 1073741824;
	st.global.u32 	[%rd11+31104], %r498;
$L__BB0_490:
	add.s64 	%rd263, %rd9, 7808;
	setp.ge.u64 	%p246, %rd263, %rd2;
	@%p246 bra 	$L__BB0_492;
	mov.b32 	%r499, 1065353216;
	st.global.u32 	[%rd10+31232], %r499;
	mov.b32 	%r500, 1073741824;
	st.global.u32 	[%rd11+31232], %r500;
$L__BB0_492:
	add.s64 	%rd264, %rd9, 7840;
	setp.ge.u64 	%p247, %rd264, %rd2;
	@%p247 bra 	$L__BB0_494;
	mov.b32 	%r501, 1065353216;
	st.global.u32 	[%rd10+31360], %r501;
	mov.b32 	%r502, 1073741824;
	st.global.u32 	[%rd11+31360], %r502;
$L__BB0_494:
	add.s64 	%rd265, %rd9, 7872;
	setp.ge.u64 	%p248, %rd265, %rd2;
	@%p248 bra 	$L__BB0_496;
	mov.b32 	%r503, 1065353216;
	st.global.u32 	[%rd10+31488], %r503;
	mov.b32 	%r504, 1073741824;
	st.global.u32 	[%rd11+31488], %r504;
$L__BB0_496:
	add.s64 	%rd266, %rd9, 7904;
	setp.ge.u64 	%p249, %rd266, %rd2;
	@%p249 bra 	$L__BB0_498;
	mov.b32 	%r505, 1065353216;
	st.global.u32 	[%rd10+31616], %r505;
	mov.b32 	%r506, 1073741824;
	st.global.u32 	[%rd11+31616], %r506;
$L__BB0_498:
	add.s64 	%rd267, %rd9, 7936;
	setp.ge.u64 	%p250, %rd267, %rd2;
	@%p250 bra 	$L__BB0_500;
	mov.b32 	%r507, 1065353216;
	st.global.u32 	[%rd10+31744], %r507;
	mov.b32 	%r508, 1073741824;
	st.global.u32 	[%rd11+31744], %r508;
$L__BB0_500:
	add.s64 	%rd268, %rd9, 7968;
	setp.ge.u64 	%p251, %rd268, %rd2;
	@%p251 bra 	$L__BB0_502;
	mov.b32 	%r509, 1065353216;
	st.global.u32 	[%rd10+31872], %r509;
	mov.b32 	%r510, 1073741824;
	st.global.u32 	[%rd11+31872], %r510;
$L__BB0_502:
	add.s64 	%rd269, %rd9, 8000;
	setp.ge.u64 	%p252, %rd269, %rd2;
	@%p252 bra 	$L__BB0_504;
	mov.b32 	%r511, 1065353216;
	st.global.u32 	[%rd10+32000], %r511;
	mov.b32 	%r512, 1073741824;
	st.global.u32 	[%rd11+32000], %r512;
$L__BB0_504:
	add.s64 	%rd270, %rd9, 8032;
	setp.ge.u64 	%p253, %rd270, %rd2;
	@%p253 bra 	$L__BB0_506;
	mov.b32 	%r513, 1065353216;
	st.global.u32 	[%rd10+32128], %r513;
	mov.b32 	%r514, 1073741824;
	st.global.u32 	[%rd11+32128], %r514;
$L__BB0_506:
	add.s64 	%rd271, %rd9, 8064;
	setp.ge.u64 	%p254, %rd271, %rd2;
	@%p254 bra 	$L__BB0_508;
	mov.b32 	%r515, 1065353216;
	st.global.u32 	[%rd10+32256], %r515;
	mov.b32 	%r516, 1073741824;
	st.global.u32 	[%rd11+32256], %r516;
$L__BB0_508:
	add.s64 	%rd272, %rd9, 8096;
	setp.ge.u64 	%p255, %rd272, %rd2;
	@%p255 bra 	$L__BB0_510;
	mov.b32 	%r517, 1065353216;
	st.global.u32 	[%rd10+32384], %r517;
	mov.b32 	%r518, 1073741824;
	st.global.u32 	[%rd11+32384], %r518;
$L__BB0_510:
	add.s64 	%rd273, %rd9, 8128;
	setp.ge.u64 	%p256, %rd273, %rd2;
	@%p256 bra 	$L__BB0_512;
	mov.b32 	%r519, 1065353216;
	st.global.u32 	[%rd10+32512], %r519;
	mov.b32 	%r520, 1073741824;
	st.global.u32 	[%rd11+32512], %r520;
$L__BB0_512:
	add.s64 	%rd274, %rd9, 8160;
	setp.ge.u64 	%p257, %rd274, %rd2;
	@%p257 bra 	$L__BB0_514;
	mov.b32 	%r521, 1065353216;
	st.global.u32 	[%rd10+32640], %r521;
	mov.b32 	%r522, 1073741824;
	st.global.u32 	[%rd11+32640], %r522;
$L__BB0_514:
	add.s64 	%rd275, %rd9, 8192;
	setp.ge.u64 	%p258, %rd275, %rd2;
	@%p258 bra 	$L__BB0_516;
	mov.b32 	%r523, 1065353216;
	st.global.u32 	[%rd10+32768], %r523;
	mov.b32 	%r524, 1073741824;
	st.global.u32 	[%rd11+32768], %r524;
$L__BB0_516:
	add.s64 	%rd276, %rd9, 8224;
	setp.ge.u64 	%p259, %rd276, %rd2;
	@%p259 bra 	$L__BB0_518;
	mov.b32 	%r525, 1065353216;
	st.global.u32 	[%rd10+32896], %r525;
	mov.b32 	%r526, 1073741824;
	st.global.u32 	[%rd11+32896], %r526;
$L__BB0_518:
	add.s64 	%rd277, %rd9, 8256;
	setp.ge.u64 	%p260, %rd277, %rd2;
	@%p260 bra 	$L__BB0_520;
	mov.b32 	%r527, 1065353216;
	st.global.u32 	[%rd10+33024], %r527;
	mov.b32 	%r528, 1073741824;
	st.global.u32 	[%rd11+33024], %r528;
$L__BB0_520:
	add.s64 	%rd278, %rd9, 8288;
	setp.ge.u64 	%p261, %rd278, %rd2;
	@%p261 bra 	$L__BB0_522;
	mov.b32 	%r529, 1065353216;
	st.global.u32 	[%rd10+33152], %r529;
	mov.b32 	%r530, 1073741824;
	st.global.u32 	[%rd11+33152], %r530;
$L__BB0_522:
	add.s64 	%rd279, %rd9, 8320;
	setp.ge.u64 	%p262, %rd279, %rd2;
	@%p262 bra 	$L__BB0_524;
	mov.b32 	%r531, 1065353216;
	st.global.u32 	[%rd10+33280], %r531;
	mov.b32 	%r532, 1073741824;
	st.global.u32 	[%rd11+33280], %r532;
$L__BB0_524:
	add.s64 	%rd280, %rd9, 8352;
	setp.ge.u64 	%p263, %rd280, %rd2;
	@%p263 bra 	$L__BB0_526;
	mov.b32 	%r533, 1065353216;
	st.global.u32 	[%rd10+33408], %r533;
	mov.b32 	%r534, 1073741824;
	st.global.u32 	[%rd11+33408], %r534;
$L__BB0_526:
	add.s64 	%rd281, %rd9, 8384;
	setp.ge.u64 	%p264, %rd281, %rd2;
	@%p264 bra 	$L__BB0_528;
	mov.b32 	%r535, 1065353216;
	st.global.u32 	[%rd10+33536], %r535;
	mov.b32 	%r536, 1073741824;
	st.global.u32 	[%rd11+33536], %r536;
$L__BB0_528:
	add.s64 	%rd282, %rd9, 8416;
	setp.ge.u64 	%p265, %rd282, %rd2;
	@%p265 bra 	$L__BB0_530;
	mov.b32 	%r537, 1065353216;
	st.global.u32 	[%rd10+33664], %r537;
	mov.b32 	%r538, 1073741824;
	st.global.u32 	[%rd11+33664], %r538;
$L__BB0_530:
	add.s64 	%rd283, %rd9, 8448;
	setp.ge.u64 	%p266, %rd283, %rd2;
	@%p266 bra 	$L__BB0_532;
	mov.b32 	%r539, 1065353216;
	st.global.u32 	[%rd10+33792], %r539;
	mov.b32 	%r540, 1073741824;
	st.global.u32 	[%rd11+33792], %r540;
$L__BB0_532:
	add.s64 	%rd284, %rd9, 8480;
	setp.ge.u64 	%p267, %rd284, %rd2;
	@%p267 bra 	$L__BB0_534;
	mov.b32 	%r541, 1065353216;
	st.global.u32 	[%rd10+33920], %r541;
	mov.b32 	%r542, 1073741824;
	st.global.u32 	[%rd11+33920], %r542;
$L__BB0_534:
	add.s64 	%rd285, %rd9, 8512;
	setp.ge.u64 	%p268, %rd285, %rd2;
	@%p268 bra 	$L__BB0_536;
	mov.b32 	%r543, 1065353216;
	st.global.u32 	[%rd10+34048], %r543;
	mov.b32 	%r544, 1073741824;
	st.global.u32 	[%rd11+34048], %r544;
$L__BB0_536:
	add.s64 	%rd286, %rd9, 8544;
	setp.ge.u64 	%p269, %rd286, %rd2;
	@%p269 bra 	$L__BB0_538;
	mov.b32 	%r545, 1065353216;
	st.global.u32 	[%rd10+34176], %r545;
	mov.b32 	%r546, 1073741824;
	st.global.u32 	[%rd11+34176], %r546;
$L__BB0_538:
	add.s64 	%rd287, %rd9, 8576;
	setp.ge.u64 	%p270, %rd287, %rd2;
	@%p270 bra 	$L__BB0_540;
	mov.b32 	%r547, 1065353216;
	st.global.u32 	[%rd10+34304], %r547;
	mov.b32 	%r548, 1073741824;
	st.global.u32 	[%rd11+34304], %r548;
$L__BB0_540:
	add.s64 	%rd288, %rd9, 8608;
	setp.ge.u64 	%p271, %rd288, %rd2;
	@%p271 bra 	$L__BB0_542;
	mov.b32 	%r549, 1065353216;
	st.global.u32 	[%rd10+34432], %r549;
	mov.b32 	%r550, 1073741824;
	st.global.u32 	[%rd11+34432], %r550;
$L__BB0_542:
	add.s64 	%rd289, %rd9, 8640;
	setp.ge.u64 	%p272, %rd289, %rd2;
	@%p272 bra 	$L__BB0_544;
	mov.b32 	%r551, 1065353216;
	st.global.u32 	[%rd10+34560], %r551;
	mov.b32 	%r552, 1073741824;
	st.global.u32 	[%rd11+34560], %r552;
$L__BB0_544:
	add.s64 	%rd290, %rd9, 8672;
	setp.ge.u64 	%p273, %rd290, %rd2;
	@%p273 bra 	$L__BB0_546;
	mov.b32 	%r553, 1065353216;
	st.global.u32 	[%rd10+34688], %r553;
	mov.b32 	%r554, 1073741824;
	st.global.u32 	[%rd11+34688], %r554;
$L__BB0_546:
	add.s64 	%rd291, %rd9, 8704;
	setp.ge.u64 	%p274, %rd291, %rd2;
	@%p274 bra 	$L__BB0_548;
	mov.b32 	%r555, 1065353216;
	st.global.u32 	[%rd10+34816], %r555;
	mov.b32 	%r556, 1073741824;
	st.global.u32 	[%rd11+34816], %r556;
$L__BB0_548:
	add.s64 	%rd292, %rd9, 8736;
	setp.ge.u64 	%p275, %rd292, %rd2;
	@%p275 bra 	$L__BB0_550;
	mov.b32 	%r557, 1065353216;
	st.global.u32 	[%rd10+34944], %r557;
	mov.b32 	%r558, 1073741824;
	st.global.u32 	[%rd11+34944], %r558;
$L__BB0_550:
	add.s64 	%rd293, %rd9, 8768;
	setp.ge.u64 	%p276, %rd293, %rd2;
	@%p276 bra 	$L__BB0_552;
	mov.b32 	%r559, 1065353216;
	st.global.u32 	[%rd10+35072], %r559;
	mov.b32 	%r560, 1073741824;
	st.global.u32 	[%rd11+35072], %r560;
$L__BB0_552:
	add.s64 	%rd294, %rd9, 8800;
	setp.ge.u64 	%p277, %rd294, %rd2;
	@%p277 bra 	$L__BB0_554;
	mov.b32 	%r561, 1065353216;
	st.global.u32 	[%rd10+35200], %r561;
	mov.b32 	%r562, 1073741824;
	st.global.u32 	[%rd11+35200], %r562;
$L__BB0_554:
	add.s64 	%rd295, %rd9, 8832;
	setp.ge.u64 	%p278, %rd295, %rd2;
	@%p278 bra 	$L__BB0_556;
	mov.b32 	%r563, 1065353216;
	st.global.u32 	[%rd10+35328], %r563;
	mov.b32 	%r564, 1073741824;
	st.global.u32 	[%rd11+35328], %r564;
$L__BB0_556:
	add.s64 	%rd296, %rd9, 8864;
	setp.ge.u64 	%p279, %rd296, %rd2;
	@%p279 bra 	$L__BB0_558;
	mov.b32 	%r565, 1065353216;
	st.global.u32 	[%rd10+35456], %r565;
	mov.b32 	%r566, 1073741824;
	st.global.u32 	[%rd11+35456], %r566;
$L__BB0_558:
	add.s64 	%rd297, %rd9, 8896;
	setp.ge.u64 	%p280, %rd297, %rd2;
	@%p280 bra 	$L__BB0_560;
	mov.b32 	%r567, 1065353216;
	st.global.u32 	[%rd10+35584], %r567;
	mov.b32 	%r568, 1073741824;
	st.global.u32 	[%rd11+35584], %r568;
$L__BB0_560:
	add.s64 	%rd298, %rd9, 8928;
	setp.ge.u64 	%p281, %rd298, %rd2;
	@%p281 bra 	$L__BB0_562;
	mov.b32 	%r569, 1065353216;
	st.global.u32 	[%rd10+35712], %r569;
	mov.b32 	%r570, 1073741824;
	st.global.u32 	[%rd11+35712], %r570;
$L__BB0_562:
	add.s64 	%rd299, %rd9, 8960;
	setp.ge.u64 	%p282, %rd299, %rd2;
	@%p282 bra 	$L__BB0_564;
	mov.b32 	%r571, 1065353216;
	st.global.u32 	[%rd10+35840], %r571;
	mov.b32 	%r572, 1073741824;
	st.global.u32 	[%rd11+35840], %r572;
$L__BB0_564:
	add.s64 	%rd300, %rd9, 8992;
	setp.ge.u64 	%p283, %rd300, %rd2;
	@%p283 bra 	$L__BB0_566;
	mov.b32 	%r573, 1065353216;
	st.global.u32 	[%rd10+35968], %r573;
	mov.b32 	%r574, 1073741824;
	st.global.u32 	[%rd11+35968], %r574;
$L__BB0_566:
	add.s64 	%rd301, %rd9, 9024;
	setp.ge.u64 	%p284, %rd301, %rd2;
	@%p284 bra 	$L__BB0_568;
	mov.b32 	%r575, 1065353216;
	st.global.u32 	[%rd10+36096], %r575;
	mov.b32 	%r576, 1073741824;
	st.global.u32 	[%rd11+36096], %r576;
$L__BB0_568:
	add.s64 	%rd302, %rd9, 9056;
	setp.ge.u64 	%p285, %rd302, %rd2;
	@%p285 bra 	$L__BB0_570;
	mov.b32 	%r577, 1065353216;
	st.global.u32 	[%rd10+36224], %r577;
	mov.b32 	%r578, 1073741824;
	st.global.u32 	[%rd11+36224], %r578;
$L__BB0_570:
	add.s64 	%rd303, %rd9, 9088;
	setp.ge.u64 	%p286, %rd303, %rd2;
	@%p286 bra 	$L__BB0_572;
	mov.b32 	%r579, 1065353216;
	st.global.u32 	[%rd10+36352], %r579;
	mov.b32 	%r580, 1073741824;
	st.global.u32 	[%rd11+36352], %r580;
$L__BB0_572:
	add.s64 	%rd304, %rd9, 9120;
	setp.ge.u64 	%p287, %rd304, %rd2;
	@%p287 bra 	$L__BB0_574;
	mov.b32 	%r581, 1065353216;
	st.global.u32 	[%rd10+36480], %r581;
	mov.b32 	%r582, 1073741824;
	st.global.u32 	[%rd11+36480], %r582;
$L__BB0_574:
	add.s64 	%rd305, %rd9, 9152;
	setp.ge.u64 	%p288, %rd305, %rd2;
	@%p288 bra 	$L__BB0_576;
	mov.b32 	%r583, 1065353216;
	st.global.u32 	[%rd10+36608], %r583;
	mov.b32 	%r584, 1073741824;
	st.global.u32 	[%rd11+36608], %r584;
$L__BB0_576:
	add.s64 	%rd306, %rd9, 9184;
	setp.ge.u64 	%p289, %rd306, %rd2;
	@%p289 bra 	$L__BB0_578;
	mov.b32 	%r585, 1065353216;
	st.global.u32 	[%rd10+36736], %r585;
	mov.b32 	%r586, 1073741824;
	st.global.u32 	[%rd11+36736], %r586;
$L__BB0_578:
	add.s64 	%rd307, %rd9, 9216;
	setp.ge.u64 	%p290, %rd307, %rd2;
	@%p290 bra 	$L__BB0_580;
	mov.b32 	%r587, 1065353216;
	st.global.u32 	[%rd10+36864], %r587;
	mov.b32 	%r588, 1073741824;
	st.global.u32 	[%rd11+36864], %r588;
$L__BB0_580:
	add.s64 	%rd308, %rd9, 9248;
	setp.ge.u64 	%p291, %rd308, %rd2;
	@%p291 bra 	$L__BB0_582;
	mov.b32 	%r589, 1065353216;
	st.global.u32 	[%rd10+36992], %r589;
	mov.b32 	%r590, 1073741824;
	st.global.u32 	[%rd11+36992], %r590;
$L__BB0_582:
	add.s64 	%rd309, %rd9, 9280;
	setp.ge.u64 	%p292, %rd309, %rd2;
	@%p292 bra 	$L__BB0_584;
	mov.b32 	%r591, 1065353216;
	st.global.u32 	[%rd10+37120], %r591;
	mov.b32 	%r592, 1073741824;
	st.global.u32 	[%rd11+37120], %r592;
$L__BB0_584:
	add.s64 	%rd310, %rd9, 9312;
	setp.ge.u64 	%p293, %rd310, %rd2;
	@%p293 bra 	$L__BB0_586;
	mov.b32 	%r593, 1065353216;
	st.global.u32 	[%rd10+37248], %r593;
	mov.b32 	%r594, 1073741824;
	st.global.u32 	[%rd11+37248], %r594;
$L__BB0_586:
	add.s64 	%rd311, %rd9, 9344;
	setp.ge.u64 	%p294, %rd311, %rd2;
	@%p294 bra 	$L__BB0_588;
	mov.b32 	%r595, 1065353216;
	st.global.u32 	[%rd10+37376], %r595;
	mov.b32 	%r596, 1073741824;
	st.global.u32 	[%rd11+37376], %r596;
$L__BB0_588:
	add.s64 	%rd312, %rd9, 9376;
	setp.ge.u64 	%p295, %rd312, %rd2;
	@%p295 bra 	$L__BB0_590;
	mov.b32 	%r597, 1065353216;
	st.global.u32 	[%rd10+37504], %r597;
	mov.b32 	%r598, 1073741824;
	st.global.u32 	[%rd11+37504], %r598;
$L__BB0_590:
	add.s64 	%rd313, %rd9, 9408;
	setp.ge.u64 	%p296, %rd313, %rd2;
	@%p296 bra 	$L__BB0_592;
	mov.b32 	%r599, 1065353216;
	st.global.u32 	[%rd10+37632], %r599;
	mov.b32 	%r600, 1073741824;
	st.global.u32 	[%rd11+37632], %r600;
$L__BB0_592:
	add.s64 	%rd314, %rd9, 9440;
	setp.ge.u64 	%p297, %rd314, %rd2;
	@%p297 bra 	$L__BB0_594;
	mov.b32 	%r601, 1065353216;
	st.global.u32 	[%rd10+37760], %r601;
	mov.b32 	%r602, 1073741824;
	st.global.u32 	[%rd11+37760], %r602;
$L__BB0_594:
	add.s64 	%rd315, %rd9, 9472;
	setp.ge.u64 	%p298, %rd315, %rd2;
	@%p298 bra 	$L__BB0_596;
	mov.b32 	%r603, 1065353216;
	st.global.u32 	[%rd10+37888], %r603;
	mov.b32 	%r604, 1073741824;
	st.global.u32 	[%rd11+37888], %r604;
$L__BB0_596:
	add.s64 	%rd316, %rd9, 9504;
	setp.ge.u64 	%p299, %rd316, %rd2;
	@%p299 bra 	$L__BB0_598;
	mov.b32 	%r605, 1065353216;
	st.global.u32 	[%rd10+38016], %r605;
	mov.b32 	%r606, 1073741824;
	st.global.u32 	[%rd11+38016], %r606;
$L__BB0_598:
	add.s64 	%rd317, %rd9, 9536;
	setp.ge.u64 	%p300, %rd317, %rd2;
	@%p300 bra 	$L__BB0_600;
	mov.b32 	%r607, 1065353216;
	st.global.u32 	[%rd10+38144], %r607;
	mov.b32 	%r608, 1073741824;
	st.global.u32 	[%rd11+38144], %r608;
$L__BB0_600:
	add.s64 	%rd318, %rd9, 9568;
	setp.ge.u64 	%p301, %rd318, %rd2;
	@%p301 bra 	$L__BB0_602;
	mov.b32 	%r609, 1065353216;
	st.global.u32 	[%rd10+38272], %r609;
	mov.b32 	%r610, 1073741824;
	st.global.u32 	[%rd11+38272], %r610;
$L__BB0_602:
	add.s64 	%rd319, %rd9, 9600;
	setp.ge.u64 	%p302, %rd319, %rd2;
	@%p302 bra 	$L__BB0_604;
	mov.b32 	%r611, 1065353216;
	st.global.u32 	[%rd10+38400], %r611;
	mov.b32 	%r612, 1073741824;
	st.global.u32 	[%rd11+38400], %r612;
$L__BB0_604:
	add.s64 	%rd320, %rd9, 9632;
	setp.ge.u64 	%p303, %rd320, %rd2;
	@%p303 bra 	$L__BB0_606;
	mov.b32 	%r613, 1065353216;
	st.global.u32 	[%rd10+38528], %r613;
	mov.b32 	%r614, 1073741824;
	st.global.u32 	[%rd11+38528], %r614;
$L__BB0_606:
	add.s64 	%rd321, %rd9, 9664;
	setp.ge.u64 	%p304, %rd321, %rd2;
	@%p304 bra 	$L__BB0_608;
	mov.b32 	%r615, 1065353216;
	st.global.u32 	[%rd10+38656], %r615;
	mov.b32 	%r616, 1073741824;
	st.global.u32 	[%rd11+38656], %r616;
$L__BB0_608:
	add.s64 	%rd322, %rd9, 9696;
	setp.ge.u64 	%p305, %rd322, %rd2;
	@%p305 bra 	$L__BB0_610;
	mov.b32 	%r617, 1065353216;
	st.global.u32 	[%rd10+38784], %r617;
	mov.b32 	%r618, 1073741824;
	st.global.u32 	[%rd11+38784], %r618;
$L__BB0_610:
	add.s64 	%rd323, %rd9, 9728;
	setp.ge.u64 	%p306, %rd323, %rd2;
	@%p306 bra 	$L__BB0_612;
	mov.b32 	%r619, 1065353216;
	st.global.u32 	[%rd10+38912], %r619;
	mov.b32 	%r620, 1073741824;
	st.global.u32 	[%rd11+38912], %r620;
$L__BB0_612:
	add.s64 	%rd324, %rd9, 9760;
	setp.ge.u64 	%p307, %rd324, %rd2;
	@%p307 bra 	$L__BB0_614;
	mov.b32 	%r621, 1065353216;
	st.global.u32 	[%rd10+39040], %r621;
	mov.b32 	%r622, 1073741824;
	st.global.u32 	[%rd11+39040], %r622;
$L__BB0_614:
	add.s64 	%rd325, %rd9, 9792;
	setp.ge.u64 	%p308, %rd325, %rd2;
	@%p308 bra 	$L__BB0_616;
	mov.b32 	%r623, 1065353216;
	st.global.u32 	[%rd10+39168], %r623;
	mov.b32 	%r624, 1073741824;
	st.global.u32 	[%rd11+39168], %r624;
$L__BB0_616:
	add.s64 	%rd326, %rd9, 9824;
	setp.ge.u64 	%p309, %rd326, %rd2;
	@%p309 bra 	$L__BB0_618;
	mov.b32 	%r625, 1065353216;
	st.global.u32 	[%rd10+39296], %r625;
	mov.b32 	%r626, 1073741824;
	st.global.u32 	[%rd11+39296], %r626;
$L__BB0_618:
	add.s64 	%rd327, %rd9, 9856;
	setp.ge.u64 	%p310, %rd327, %rd2;
	@%p310 bra 	$L__BB0_620;
	mov.b32 	%r627, 1065353216;
	st.global.u32 	[%rd10+39424], %r627;
	mov.b32 	%r628, 1073741824;
	st.global.u32 	[%rd11+39424], %r628;
$L__BB0_620:
	add.s64 	%rd328, %rd9, 9888;
	setp.ge.u64 	%p311, %rd328, %rd2;
	@%p311 bra 	$L__BB0_622;
	mov.b32 	%r629, 1065353216;
	st.global.u32 	[%rd10+39552], %r629;
	mov.b32 	%r630, 1073741824;
	st.global.u32 	[%rd11+39552], %r630;
$L__BB0_622:
	add.s64 	%rd329, %rd9, 9920;
	setp.ge.u64 	%p312, %rd329, %rd2;
	@%p312 bra 	$L__BB0_624;
	mov.b32 	%r631, 1065353216;
	st.global.u32 	[%rd10+39680], %r631;
	mov.b32 	%r632, 1073741824;
	st.global.u32 	[%rd11+39680], %r632;
$L__BB0_624:
	add.s64 	%rd330, %rd9, 9952;
	setp.ge.u64 	%p313, %rd330, %rd2;
	@%p313 bra 	$L__BB0_626;
	mov.b32 	%r633, 1065353216;
	st.global.u32 	[%rd10+39808], %r633;
	mov.b32 	%r634, 1073741824;
	st.global.u32 	[%rd11+39808], %r634;
$L__BB0_626:
	add.s64 	%rd331, %rd9, 9984;
	setp.ge.u64 	%p314, %rd331, %rd2;
	@%p314 bra 	$L__BB0_628;
	mov.b32 	%r635, 1065353216;
	st.global.u32 	[%rd10+39936], %r635;
	mov.b32 	%r636, 1073741824;
	st.global.u32 	[%rd11+39936], %r636;
$L__BB0_628:
	add.s64 	%rd332, %rd9, 10016;
	setp.ge.u64 	%p315, %rd332, %rd2;
	@%p315 bra 	$L__BB0_630;
	mov.b32 	%r637, 1065353216;
	st.global.u32 	[%rd10+40064], %r637;
	mov.b32 	%r638, 1073741824;
	st.global.u32 	[%rd11+40064], %r638;
$L__BB0_630:
	add.s64 	%rd333, %rd9, 10048;
	setp.ge.u64 	%p316, %rd333, %rd2;
	@%p316 bra 	$L__BB0_632;
	mov.b32 	%r639, 1065353216;
	st.global.u32 	[%rd10+40192], %r639;
	mov.b32 	%r640, 1073741824;
	st.global.u32 	[%rd11+40192], %r640;
$L__BB0_632:
	add.s64 	%rd334, %rd9, 10080;
	setp.ge.u64 	%p317, %rd334, %rd2;
	@%p317 bra 	$L__BB0_634;
	mov.b32 	%r641, 1065353216;
	st.global.u32 	[%rd10+40320], %r641;
	mov.b32 	%r642, 1073741824;
	st.global.u32 	[%rd11+40320], %r642;
$L__BB0_634:
	add.s64 	%rd335, %rd9, 10112;
	setp.ge.u64 	%p318, %rd335, %rd2;
	@%p318 bra 	$L__BB0_636;
	mov.b32 	%r643, 1065353216;
	st.global.u32 	[%rd10+40448], %r643;
	mov.b32 	%r644, 1073741824;
	st.global.u32 	[%rd11+40448], %r644;
$L__BB0_636:
	add.s64 	%rd336, %rd9, 10144;
	setp.ge.u64 	%p319, %rd336, %rd2;
	@%p319 bra 	$L__BB0_638;
	mov.b32 	%r645, 1065353216;
	st.global.u32 	[%rd10+40576], %r645;
	mov.b32 	%r646, 1073741824;
	st.global.u32 	[%rd11+40576], %r646;
$L__BB0_638:
	add.s64 	%rd337, %rd9, 10176;
	setp.ge.u64 	%p320, %rd337, %rd2;
	@%p320 bra 	$L__BB0_640;
	mov.b32 	%r647, 1065353216;
	st.global.u32 	[%rd10+40704], %r647;
	mov.b32 	%r648, 1073741824;
	st.global.u32 	[%rd11+40704], %r648;
$L__BB0_640:
	add.s64 	%rd338, %rd9, 10208;
	setp.ge.u64 	%p321, %rd338, %rd2;
	@%p321 bra 	$L__BB0_642;
	mov.b32 	%r649, 1065353216;
	st.global.u32 	[%rd10+40832], %r649;
	mov.b32 	%r650, 1073741824;
	st.global.u32 	[%rd11+40832], %r650;
$L__BB0_642:
	add.s64 	%rd339, %rd9, 10240;
	setp.ge.u64 	%p322, %rd339, %rd2;
	@%p322 bra 	$L__BB0_644;
	mov.b32 	%r651, 1065353216;
	st.global.u32 	[%rd10+40960], %r651;
	mov.b32 	%r652, 1073741824;
	st.global.u32 	[%rd11+40960], %r652;
$L__BB0_644:
	add.s64 	%rd340, %rd9, 10272;
	setp.ge.u64 	%p323, %rd340, %rd2;
	@%p323 bra 	$L__BB0_646;
	mov.b32 	%r653, 1065353216;
	st.global.u32 	[%rd10+41088], %r653;
	mov.b32 	%r654, 1073741824;
	st.global.u32 	[%rd11+41088], %r654;
$L__BB0_646:
	add.s64 	%rd341, %rd9, 10304;
	setp.ge.u64 	%p324, %rd341, %rd2;
	@%p324 bra 	$L__BB0_648;
	mov.b32 	%r655, 1065353216;
	st.global.u32 	[%rd10+41216], %r655;
	mov.b32 	%r656, 1073741824;
	st.global.u32 	[%rd11+41216], %r656;
$L__BB0_648:
	add.s64 	%rd342, %rd9, 10336;
	setp.ge.u64 	%p325, %rd342, %rd2;
	@%p325 bra 	$L__BB0_650;
	mov.b32 	%r657, 1065353216;
	st.global.u32 	[%rd10+41344], %r657;
	mov.b32 	%r658, 1073741824;
	st.global.u32 	[%rd11+41344], %r658;
$L__BB0_650:
	add.s64 	%rd343, %rd9, 10368;
	setp.ge.u64 	%p326, %rd343, %rd2;
	@%p326 bra 	$L__BB0_652;
	mov.b32 	%r659, 1065353216;
	st.global.u32 	[%rd10+41472], %r659;
	mov.b32 	%r660, 1073741824;
	st.global.u32 	[%rd11+41472], %r660;
$L__BB0_652:
	add.s64 	%rd344, %rd9, 10400;
	setp.ge.u64 	%p327, %rd344, %rd2;
	@%p327 bra 	$L__BB0_654;
	mov.b32 	%r661, 1065353216;
	st.global.u32 	[%rd10+41600], %r661;
	mov.b32 	%r662, 1073741824;
	st.global.u32 	[%rd11+41600], %r662;
$L__BB0_654:
	add.s64 	%rd345, %rd9, 10432;
	setp.ge.u64 	%p328, %rd345, %rd2;
	@%p328 bra 	$L__BB0_656;
	mov.b32 	%r663, 1065353216;
	st.global.u32 	[%rd10+41728], %r663;
	mov.b32 	%r664, 1073741824;
	st.global.u32 	[%rd11+41728], %r664;
$L__BB0_656:
	add.s64 	%rd346, %rd9, 10464;
	setp.ge.u64 	%p329, %rd346, %rd2;
	@%p329 bra 	$L__BB0_658;
	mov.b32 	%r665, 1065353216;
	st.global.u32 	[%rd10+41856], %r665;
	mov.b32 	%r666, 1073741824;
	st.global.u32 	[%rd11+41856], %r666;
$L__BB0_658:
	add.s64 	%rd347, %rd9, 10496;
	setp.ge.u64 	%p330, %rd347, %rd2;
	@%p330 bra 	$L__BB0_660;
	mov.b32 	%r667, 1065353216;
	st.global.u32 	[%rd10+41984], %r667;
	mov.b32 	%r668, 1073741824;
	st.global.u32 	[%rd11+41984], %r668;
$L__BB0_660:
	add.s64 	%rd348, %rd9, 10528;
	setp.ge.u64 	%p331, %rd348, %rd2;
	@%p331 bra 	$L__BB0_662;
	mov.b32 	%r669, 1065353216;
	st.global.u32 	[%rd10+42112], %r669;
	mov.b32 	%r670, 1073741824;
	st.global.u32 	[%rd11+42112], %r670;
$L__BB0_662:
	add.s64 	%rd349, %rd9, 10560;
	setp.ge.u64 	%p332, %rd349, %rd2;
	@%p332 bra 	$L__BB0_664;
	mov.b32 	%r671, 1065353216;
	st.global.u32 	[%rd10+42240], %r671;
	mov.b32 	%r672, 1073741824;
	st.global.u32 	[%rd11+42240], %r672;
$L__BB0_664:
	add.s64 	%rd350, %rd9, 10592;
	setp.ge.u64 	%p333, %rd350, %rd2;
	@%p333 bra 	$L__BB0_666;
	mov.b32 	%r673, 1065353216;
	st.global.u32 	[%rd10+42368], %r673;
	mov.b32 	%r674, 1073741824;
	st.global.u32 	[%rd11+42368], %r674;
$L__BB0_666:
	add.s64 	%rd351, %rd9, 10624;
	setp.ge.u64 	%p334, %rd351, %rd2;
	@%p334 bra 	$L__BB0_668;
	mov.b32 	%r675, 1065353216;
	st.global.u32 	[%rd10+42496], %r675;
	mov.b32 	%r676, 1073741824;
	st.global.u32 	[%rd11+42496], %r676;
$L__BB0_668:
	add.s64 	%rd352, %rd9, 10656;
	setp.ge.u64 	%p335, %rd352, %rd2;
	@%p335 bra 	$L__BB0_670;
	mov.b32 	%r677, 1065353216;
	st.global.u32 	[%rd10+42624], %r677;
	mov.b32 	%r678, 1073741824;
	st.global.u32 	[%rd11+42624], %r678;
$L__BB0_670:
	add.s64 	%rd353, %rd9, 10688;
	setp.ge.u64 	%p336, %rd353, %rd2;
	@%p336 bra 	$L__BB0_672;
	mov.b32 	%r679, 1065353216;
	st.global.u32 	[%rd10+42752], %r679;
	mov.b32 	%r680, 1073741824;
	st.global.u32 	[%rd11+42752], %r680;
$L__BB0_672:
	add.s64 	%rd354, %rd9, 10720;
	setp.ge.u64 	%p337, %rd354, %rd2;
	@%p337 bra 	$L__BB0_674;
	mov.b32 	%r681, 1065353216;
	st.global.u32 	[%rd10+42880], %r681;
	mov.b32 	%r682, 1073741824;
	st.global.u32 	[%rd11+42880], %r682;
$L__BB0_674:
	add.s64 	%rd355, %rd9, 10752;
	setp.ge.u64 	%p338, %rd355, %rd2;
	@%p338 bra 	$L__BB0_676;
	mov.b32 	%r683, 1065353216;
	st.global.u32 	[%rd10+43008], %r683;
	mov.b32 	%r684, 1073741824;
	st.global.u32 	[%rd11+43008], %r684;
$L__BB0_676:
	add.s64 	%rd356, %rd9, 10784;
	setp.ge.u64 	%p339, %rd356, %rd2;
	@%p339 bra 	$L__BB0_678;
	mov.b32 	%r685, 1065353216;
	st.global.u32 	[%rd10+43136], %r685;
	mov.b32 	%r686, 1073741824;
	st.global.u32 	[%rd11+43136], %r686;
$L__BB0_678:
	add.s64 	%rd357, %rd9, 10816;
	setp.ge.u64 	%p340, %rd357, %rd2;
	@%p340 bra 	$L__BB0_680;
	mov.b32 	%r687, 1065353216;
	st.global.u32 	[%rd10+43264], %r687;
	mov.b32 	%r688, 1073741824;
	st.global.u32 	[%rd11+43264], %r688;
$L__BB0_680:
	add.s64 	%rd358, %rd9, 10848;
	setp.ge.u64 	%p341, %rd358, %rd2;
	@%p341 bra 	$L__BB0_682;
	mov.b32 	%r689, 1065353216;
	st.global.u32 	[%rd10+43392], %r689;
	mov.b32 	%r690, 1073741824;
	st.global.u32 	[%rd11+43392], %r690;
$L__BB0_682:
	add.s64 	%rd359, %rd9, 10880;
	setp.ge.u64 	%p342, %rd359, %rd2;
	@%p342 bra 	$L__BB0_684;
	mov.b32 	%r691, 1065353216;
	st.global.u32 	[%rd10+43520], %r691;
	mov.b32 	%r692, 1073741824;
	st.global.u32 	[%rd11+43520], %r692;
$L__BB0_684:
	add.s64 	%rd360, %rd9, 10912;
	setp.ge.u64 	%p343, %rd360, %rd2;
	@%p343 bra 	$L__BB0_686;
	mov.b32 	%r693, 1065353216;
	st.global.u32 	[%rd10+43648], %r693;
	mov.b32 	%r694, 1073741824;
	st.global.u32 	[%rd11+43648], %r694;
$L__BB0_686:
	add.s64 	%rd361, %rd9, 10944;
	setp.ge.u64 	%p344, %rd361, %rd2;
	@%p344 bra 	$L__BB0_688;
	mov.b32 	%r695, 1065353216;
	st.global.u32 	[%rd10+43776], %r695;
	mov.b32 	%r696, 1073741824;
	st.global.u32 	[%rd11+43776], %r696;
$L__BB0_688:
	add.s64 	%rd362, %rd9, 10976;
	setp.ge.u64 	%p345, %rd362, %rd2;
	@%p345 bra 	$L__BB0_690;
	mov.b32 	%r697, 1065353216;
	st.global.u32 	[%rd10+43904], %r697;
	mov.b32 	%r698, 1073741824;
	st.global.u32 	[%rd11+43904], %r698;
$L__BB0_690:
	add.s64 	%rd363, %rd9, 11008;
	setp.ge.u64 	%p346, %rd363, %rd2;
	@%p346 bra 	$L__BB0_692;
	mov.b32 	%r699, 1065353216;
	st.global.u32 	[%rd10+44032], %r699;
	mov.b32 	%r700, 1073741824;
	st.global.u32 	[%rd11+44032], %r700;
$L__BB0_692:
	add.s64 	%rd364, %rd9, 11040;
	setp.ge.u64 	%p347, %rd364, %rd2;
	@%p347 bra 	$L__BB0_694;
	mov.b32 	%r701, 1065353216;
	st.global.u32 	[%rd10+44160], %r701;
	mov.b32 	%r702, 1073741824;
	st.global.u32 	[%rd11+44160], %r702;
$L__BB0_694:
	add.s64 	%rd365, %rd9, 11072;
	setp.ge.u64 	%p348, %rd365, %rd2;
	@%p348 bra 	$L__BB0_696;
	mov.b32 	%r703, 1065353216;
	st.global.u32 	[%rd10+44288], %r703;
	mov.b32 	%r704, 1073741824;
	st.global.u32 	[%rd11+44288], %r704;
$L__BB0_696:
	add.s64 	%rd366, %rd9, 11104;
	setp.ge.u64 	%p349, %rd366, %rd2;
	@%p349 bra 	$L__BB0_698;
	mov.b32 	%r705, 1065353216;
	st.global.u32 	[%rd10+44416], %r705;
	mov.b32 	%r706, 1073741824;
	st.global.u32 	[%rd11+44416], %r706;
$L__BB0_698:
	add.s64 	%rd367, %rd9, 11136;
	setp.ge.u64 	%p350, %rd367, %rd2;
	@%p350 bra 	$L__BB0_700;
	mov.b32 	%r707, 1065353216;
	st.global.u32 	[%rd10+44544], %r707;
	mov.b32 	%r708, 1073741824;
	st.global.u32 	[%rd11+44544], %r708;
$L__BB0_700:
	add.s64 	%rd368, %rd9, 11168;
	setp.ge.u64 	%p351, %rd368, %rd2;
	@%p351 bra 	$L__BB0_702;
	mov.b32 	%r709, 1065353216;
	st.global.u32 	[%rd10+44672], %r709;
	mov.b32 	%r710, 1073741824;
	st.global.u32 	[%rd11+44672], %r710;
$L__BB0_702:
	add.s64 	%rd369, %rd9, 11200;
	setp.ge.u64 	%p352, %rd369, %rd2;
	@%p352 bra 	$L__BB0_704;
	mov.b32 	%r711, 1065353216;
	st.global.u32 	[%rd10+44800], %r711;
	mov.b32 	%r712, 1073741824;
	st.global.u32 	[%rd11+44800], %r712;
$L__BB0_704:
	add.s64 	%rd370, %rd9, 11232;
	setp.ge.u64 	%p353, %rd370, %rd2;
	@%p353 bra 	$L__BB0_706;
	mov.b32 	%r713, 1065353216;
	st.global.u32 	[%rd10+44928], %r713;
	mov.b32 	%r714, 1073741824;
	st.global.u32 	[%rd11+44928], %r714;
$L__BB0_706:
	add.s64 	%rd371, %rd9, 11264;
	setp.ge.u64 	%p354, %rd371, %rd2;
	@%p354 bra 	$L__BB0_708;
	mov.b32 	%r715, 1065353216;
	st.global.u32 	[%rd10+45056], %r715;
	mov.b32 	%r716, 1073741824;
	st.global.u32 	[%rd11+45056], %r716;
$L__BB0_708:
	add.s64 	%rd372, %rd9, 11296;
	setp.ge.u64 	%p355, %rd372, %rd2;
	@%p355 bra 	$L__BB0_710;
	mov.b32 	%r717, 1065353216;
	st.global.u32 	[%rd10+45184], %r717;
	mov.b32 	%r718, 1073741824;
	st.global.u32 	[%rd11+45184], %r718;
$L__BB0_710:
	add.s64 	%rd373, %rd9, 11328;
	setp.ge.u64 	%p356, %rd373, %rd2;
	@%p356 bra 	$L__BB0_712;
	mov.b32 	%r719, 1065353216;
	st.global.u32 	[%rd10+45312], %r719;
	mov.b32 	%r720, 1073741824;
	st.global.u32 	[%rd11+45312], %r720;
$L__BB0_712:
	add.s64 	%rd374, %rd9, 11360;
	setp.ge.u64 	%p357, %rd374, %rd2;
	@%p357 bra 	$L__BB0_714;
	mov.b32 	%r721, 1065353216;
	st.global.u32 	[%rd10+45440], %r721;
	mov.b32 	%r722, 1073741824;
	st.global.u32 	[%rd11+45440], %r722;
$L__BB0_714:
	add.s64 	%rd375, %rd9, 11392;
	setp.ge.u64 	%p358, %rd375, %rd2;
	@%p358 bra 	$L__BB0_716;
	mov.b32 	%r723, 1065353216;
	st.global.u32 	[%rd10+45568], %r723;
	mov.b32 	%r724, 1073741824;
	st.global.u32 	[%rd11+45568], %r724;
$L__BB0_716:
	add.s64 	%rd376, %rd9, 11424;
	setp.ge.u64 	%p359, %rd376, %rd2;
	@%p359 bra 	$L__BB0_718;
	mov.b32 	%r725, 1065353216;
	st.global.u32 	[%rd10+45696], %r725;
	mov.b32 	%r726, 1073741824;
	st.global.u32 	[%rd11+45696], %r726;
$L__BB0_718:
	add.s64 	%rd377, %rd9, 11456;
	setp.ge.u64 	%p360, %rd377, %rd2;
	@%p360 bra 	$L__BB0_720;
	mov.b32 	%r727, 1065353216;
	st.global.u32 	[%rd10+45824], %r727;
	mov.b32 	%r728, 1073741824;
	st.global.u32 	[%rd11+45824], %r728;
$L__BB0_720:
	add.s64 	%rd378, %rd9, 11488;
	setp.ge.u64 	%p361, %rd378, %rd2;
	@%p361 bra 	$L__BB0_722;
	mov.b32 	%r729, 1065353216;
	st.global.u32 	[%rd10+45952], %r729;
	mov.b32 	%r730, 1073741824;
	st.global.u32 	[%rd11+45952], %r730;
$L__BB0_722:
	add.s64 	%rd379, %rd9, 11520;
	setp.ge.u64 	%p362, %rd379, %rd2;
	@%p362 bra 	$L__BB0_724;
	mov.b32 	%r731, 1065353216;
	st.global.u32 	[%rd10+46080], %r731;
	mov.b32 	%r732, 1073741824;
	st.global.u32 	[%rd11+46080], %r732;
$L__BB0_724:
	add.s64 	%rd380, %rd9, 11552;
	setp.ge.u64 	%p363, %rd380, %rd2;
	@%p363 bra 	$L__BB0_726;
	mov.b32 	%r733, 1065353216;
	st.global.u32 	[%rd10+46208], %r733;
	mov.b32 	%r734, 1073741824;
	st.global.u32 	[%rd11+46208], %r734;
$L__BB0_726:
	add.s64 	%rd381, %rd9, 11584;
	setp.ge.u64 	%p364, %rd381, %rd2;
	@%p364 bra 	$L__BB0_728;
	mov.b32 	%r735, 1065353216;
	st.global.u32 	[%rd10+46336], %r735;
	mov.b32 	%r736, 1073741824;
	st.global.u32 	[%rd11+46336], %r736;
$L__BB0_728:
	add.s64 	%rd382, %rd9, 11616;
	setp.ge.u64 	%p365, %rd382, %rd2;
	@%p365 bra 	$L__BB0_730;
	mov.b32 	%r737, 1065353216;
	st.global.u32 	[%rd10+46464], %r737;
	mov.b32 	%r738, 1073741824;
	st.global.u32 	[%rd11+46464], %r738;
$L__BB0_730:
	add.s64 	%rd383, %rd9, 11648;
	setp.ge.u64 	%p366, %rd383, %rd2;
	@%p366 bra 	$L__BB0_732;
	mov.b32 	%r739, 1065353216;
	st.global.u32 	[%rd10+46592], %r739;
	mov.b32 	%r740, 1073741824;
	st.global.u32 	[%rd11+46592], %r740;
$L__BB0_732:
	add.s64 	%rd384, %rd9, 11680;
	setp.ge.u64 	%p367, %rd384, %rd2;
	@%p367 bra 	$L__BB0_734;
	mov.b32 	%r741, 1065353216;
	st.global.u32 	[%rd10+46720], %r741;
	mov.b32 	%r742, 1073741824;
	st.global.u32 	[%rd11+46720], %r742;
$L__BB0_734:
	add.s64 	%rd385, %rd9, 11712;
	setp.ge.u64 	%p368, %rd385, %rd2;
	@%p368 bra 	$L__BB0_736;
	mov.b32 	%r743, 1065353216;
	st.global.u32 	[%rd10+46848], %r743;
	mov.b32 	%r744, 1073741824;
	st.global.u32 	[%rd11+46848], %r744;
$L__BB0_736:
	add.s64 	%rd386, %rd9, 11744;
	setp.ge.u64 	%p369, %rd386, %rd2;
	@%p369 bra 	$L__BB0_738;
	mov.b32 	%r745, 1065353216;
	st.global.u32 	[%rd10+46976], %r745;
	mov.b32 	%r746, 1073741824;
	st.global.u32 	[%rd11+46976], %r746;
$L__BB0_738:
	add.s64 	%rd387, %rd9, 11776;
	setp.ge.u64 	%p370, %rd387, %rd2;
	@%p370 bra 	$L__BB0_740;
	mov.b32 	%r747, 1065353216;
	st.global.u32 	[%rd10+47104], %r747;
	mov.b32 	%r748, 1073741824;
	st.global.u32 	[%rd11+47104], %r748;
$L__BB0_740:
	add.s64 	%rd388, %rd9, 11808;
	setp.ge.u64 	%p371, %rd388, %rd2;
	@%p371 bra 	$L__BB0_742;
	mov.b32 	%r749, 1065353216;
	st.global.u32 	[%rd10+47232], %r749;
	mov.b32 	%r750, 1073741824;
	st.global.u32 	[%rd11+47232], %r750;
$L__BB0_742:
	add.s64 	%rd389, %rd9, 11840;
	setp.ge.u64 	%p372, %rd389, %rd2;
	@%p372 bra 	$L__BB0_744;
	mov.b32 	%r751, 1065353216;
	st.global.u32 	[%rd10+47360], %r751;
	mov.b32 	%r752, 1073741824;
	st.global.u32 	[%rd11+47360], %r752;
$L__BB0_744:
	add.s64 	%rd390, %rd9, 11872;
	setp.ge.u64 	%p373, %rd390, %rd2;
	@%p373 bra 	$L__BB0_746;
	mov.b32 	%r753, 1065353216;
	st.global.u32 	[%rd10+47488], %r753;
	mov.b32 	%r754, 1073741824;
	st.global.u32 	[%rd11+47488], %r754;
$L__BB0_746:
	add.s64 	%rd391, %rd9, 11904;
	setp.ge.u64 	%p374, %rd391, %rd2;
	@%p374 bra 	$L__BB0_748;
	mov.b32 	%r755, 1065353216;
	st.global.u32 	[%rd10+47616], %r755;
	mov.b32 	%r756, 1073741824;
	st.global.u32 	[%rd11+47616], %r756;
$L__BB0_748:
	add.s64 	%rd392, %rd9, 11936;
	setp.ge.u64 	%p375, %rd392, %rd2;
	@%p375 bra 	$L__BB0_750;
	mov.b32 	%r757, 1065353216;
	st.global.u32 	[%rd10+47744], %r757;
	mov.b32 	%r758, 1073741824;
	st.global.u32 	[%rd11+47744], %r758;
$L__BB0_750:
	add.s64 	%rd393, %rd9, 11968;
	setp.ge.u64 	%p376, %rd393, %rd2;
	@%p376 bra 	$L__BB0_752;
	mov.b32 	%r759, 1065353216;
	st.global.u32 	[%rd10+47872], %r759;
	mov.b32 	%r760, 1073741824;
	st.global.u32 	[%rd11+47872], %r760;
$L__BB0_752:
	add.s64 	%rd394, %rd9, 12000;
	setp.ge.u64 	%p377, %rd394, %rd2;
	@%p377 bra 	$L__BB0_754;
	mov.b32 	%r761, 1065353216;
	st.global.u32 	[%rd10+48000], %r761;
	mov.b32 	%r762, 1073741824;
	st.global.u32 	[%rd11+48000], %r762;
$L__BB0_754:
	add.s64 	%rd395, %rd9, 12032;
	setp.ge.u64 	%p378, %rd395, %rd2;
	@%p378 bra 	$L__BB0_756;
	mov.b32 	%r763, 1065353216;
	st.global.u32 	[%rd10+48128], %r763;
	mov.b32 	%r764, 1073741824;
	st.global.u32 	[%rd11+48128], %r764;
$L__BB0_756:
	add.s64 	%rd396, %rd9, 12064;
	setp.ge.u64 	%p379, %rd396, %rd2;
	@%p379 bra 	$L__BB0_758;
	mov.b32 	%r765, 1065353216;
	st.global.u32 	[%rd10+48256], %r765;
	mov.b32 	%r766, 1073741824;
	st.global.u32 	[%rd11+48256], %r766;
$L__BB0_758:
	add.s64 	%rd397, %rd9, 12096;
	setp.ge.u64 	%p380, %rd397, %rd2;
	@%p380 bra 	$L__BB0_760;
	mov.b32 	%r767, 1065353216;
	st.global.u32 	[%rd10+48384], %r767;
	mov.b32 	%r768, 1073741824;
	st.global.u32 	[%rd11+48384], %r768;
$L__BB0_760:
	add.s64 	%rd398, %rd9, 12128;
	setp.ge.u64 	%p381, %rd398, %rd2;
	@%p381 bra 	$L__BB0_762;
	mov.b32 	%r769, 1065353216;
	st.global.u32 	[%rd10+48512], %r769;
	mov.b32 	%r770, 1073741824;
	st.global.u32 	[%rd11+48512], %r770;
$L__BB0_762:
	add.s64 	%rd399, %rd9, 12160;
	setp.ge.u64 	%p382, %rd399, %rd2;
	@%p382 bra 	$L__BB0_764;
	mov.b32 	%r771, 1065353216;
	st.global.u32 	[%rd10+48640], %r771;
	mov.b32 	%r772, 1073741824;
	st.global.u32 	[%rd11+48640], %r772;
$L__BB0_764:
	add.s64 	%rd400, %rd9, 12192;
	setp.ge.u64 	%p383, %rd400, %rd2;
	@%p383 bra 	$L__BB0_766;
	mov.b32 	%r773, 1065353216;
	st.global.u32 	[%rd10+48768], %r773;
	mov.b32 	%r774, 1073741824;
	st.global.u32 	[%rd11+48768], %r774;
$L__BB0_766:
	add.s64 	%rd401, %rd9, 12224;
	setp.ge.u64 	%p384, %rd401, %rd2;
	@%p384 bra 	$L__BB0_768;
	mov.b32 	%r775, 1065353216;
	st.global.u32 	[%rd10+48896], %r775;
	mov.b32 	%r776, 1073741824;
	st.global.u32 	[%rd11+48896], %r776;
$L__BB0_768:
	add.s64 	%rd402, %rd9, 12256;
	setp.ge.u64 	%p385, %rd402, %rd2;
	@%p385 bra 	$L__BB0_770;
	mov.b32 	%r777, 1065353216;
	st.global.u32 	[%rd10+49024], %r777;
	mov.b32 	%r778, 1073741824;
	st.global.u32 	[%rd11+49024], %r778;
$L__BB0_770:
	add.s64 	%rd403, %rd9, 12288;
	setp.ge.u64 	%p386, %rd403, %rd2;
	@%p386 bra 	$L__BB0_772;
	mov.b32 	%r779, 1065353216;
	st.global.u32 	[%rd10+49152], %r779;
	mov.b32 	%r780, 1073741824;
	st.global.u32 	[%rd11+49152], %r780;
$L__BB0_772:
	add.s64 	%rd404, %rd9, 12320;
	setp.ge.u64 	%p387, %rd404, %rd2;
	@%p387 bra 	$L__BB0_774;
	mov.b32 	%r781, 1065353216;
	st.global.u32 	[%rd10+49280], %r781;
	mov.b32 	%r782, 1073741824;
	st.global.u32 	[%rd11+49280], %r782;
$L__BB0_774:
	add.s64 	%rd405, %rd9, 12352;
	setp.ge.u64 	%p388, %rd405, %rd2;
	@%p388 bra 	$L__BB0_776;
	mov.b32 	%r783, 1065353216;
	st.global.u32 	[%rd10+49408], %r783;
	mov.b32 	%r784, 1073741824;
	st.global.u32 	[%rd11+49408], %r784;
$L__BB0_776:
	add.s64 	%rd406, %rd9, 12384;
	setp.ge.u64 	%p389, %rd406, %rd2;
	@%p389 bra 	$L__BB0_778;
	mov.b32 	%r785, 1065353216;
	st.global.u32 	[%rd10+49536], %r785;
	mov.b32 	%r786, 1073741824;
	st.global.u32 	[%rd11+49536], %r786;
$L__BB0_778:
	add.s64 	%rd407, %rd9, 12416;
	setp.ge.u64 	%p390, %rd407, %rd2;
	@%p390 bra 	$L__BB0_780;
	mov.b32 	%r787, 1065353216;
	st.global.u32 	[%rd10+49664], %r787;
	mov.b32 	%r788, 1073741824;
	st.global.u32 	[%rd11+49664], %r788;
$L__BB0_780:
	add.s64 	%rd408, %rd9, 12448;
	setp.ge.u64 	%p391, %rd408, %rd2;
	@%p391 bra 	$L__BB0_782;
	mov.b32 	%r789, 1065353216;
	st.global.u32 	[%rd10+49792], %r789;
	mov.b32 	%r790, 1073741824;
	st.global.u32 	[%rd11+49792], %r790;
$L__BB0_782:
	add.s64 	%rd409, %rd9, 12480;
	setp.ge.u64 	%p392, %rd409, %rd2;
	@%p392 bra 	$L__BB0_784;
	mov.b32 	%r791, 1065353216;
	st.global.u32 	[%rd10+49920], %r791;
	mov.b32 	%r792, 1073741824;
	st.global.u32 	[%rd11+49920], %r792;
$L__BB0_784:
	add.s64 	%rd410, %rd9, 12512;
	setp.ge.u64 	%p393, %rd410, %rd2;
	@%p393 bra 	$L__BB0_786;
	mov.b32 	%r793, 1065353216;
	st.global.u32 	[%rd10+50048], %r793;
	mov.b32 	%r794, 1073741824;
	st.global.u32 	[%rd11+50048], %r794;
$L__BB0_786:
	add.s64 	%rd411, %rd9, 12544;
	setp.ge.u64 	%p394, %rd411, %rd2;
	@%p394 bra 	$L__BB0_788;
	mov.b32 	%r795, 1065353216;
	st.global.u32 	[%rd10+50176], %r795;
	mov.b32 	%r796, 1073741824;
	st.global.u32 	[%rd11+50176], %r796;
$L__BB0_788:
	add.s64 	%rd412, %rd9, 12576;
	setp.ge.u64 	%p395, %rd412, %rd2;
	@%p395 bra 	$L__BB0_790;
	mov.b32 	%r797, 1065353216;
	st.global.u32 	[%rd10+50304], %r797;
	mov.b32 	%r798, 1073741824;
	st.global.u32 	[%rd11+50304], %r798;
$L__BB0_790:
	add.s64 	%rd413, %rd9, 12608;
	setp.ge.u64 	%p396, %rd413, %rd2;
	@%p396 bra 	$L__BB0_792;
	mov.b32 	%r799, 1065353216;
	st.global.u32 	[%rd10+50432], %r799;
	mov.b32 	%r800, 1073741824;
	st.global.u32 	[%rd11+50432], %r800;
$L__BB0_792:
	add.s64 	%rd414, %rd9, 12640;
	setp.ge.u64 	%p397, %rd414, %rd2;
	@%p397 bra 	$L__BB0_794;
	mov.b32 	%r801, 1065353216;
	st.global.u32 	[%rd10+50560], %r801;
	mov.b32 	%r802, 1073741824;
	st.global.u32 	[%rd11+50560], %r802;
$L__BB0_794:
	add.s64 	%rd415, %rd9, 12672;
	setp.ge.u64 	%p398, %rd415, %rd2;
	@%p398 bra 	$L__BB0_796;
	mov.b32 	%r803, 1065353216;
	st.global.u32 	[%rd10+50688], %r803;
	mov.b32 	%r804, 1073741824;
	st.global.u32 	[%rd11+50688], %r804;
$L__BB0_796:
	add.s64 	%rd416, %rd9, 12704;
	setp.ge.u64 	%p399, %rd416, %rd2;
	@%p399 bra 	$L__BB0_798;
	mov.b32 	%r805, 1065353216;
	st.global.u32 	[%rd10+50816], %r805;
	mov.b32 	%r806, 1073741824;
	st.global.u32 	[%rd11+50816], %r806;
$L__BB0_798:
	add.s64 	%rd417, %rd9, 12736;
	setp.ge.u64 	%p400, %rd417, %rd2;
	@%p400 bra 	$L__BB0_800;
	mov.b32 	%r807, 1065353216;
	st.global.u32 	[%rd10+50944], %r807;
	mov.b32 	%r808, 1073741824;
	st.global.u32 	[%rd11+50944], %r808;
$L__BB0_800:
	add.s64 	%rd418, %rd9, 12768;
	setp.ge.u64 	%p401, %rd418, %rd2;
	@%p401 bra 	$L__BB0_802;
	mov.b32 	%r809, 1065353216;
	st.global.u32 	[%rd10+51072], %r809;
	mov.b32 	%r810, 1073741824;
	st.global.u32 	[%rd11+51072], %r810;
$L__BB0_802:
	add.s64 	%rd419, %rd9, 12800;
	setp.ge.u64 	%p402, %rd419, %rd2;
	@%p402 bra 	$L__BB0_804;
	mov.b32 	%r811, 1065353216;
	st.global.u32 	[%rd10+51200], %r811;
	mov.b32 	%r812, 1073741824;
	st.global.u32 	[%rd11+51200], %r812;
$L__BB0_804:
	add.s64 	%rd420, %rd9, 12832;
	setp.ge.u64 	%p403, %rd420, %rd2;
	@%p403 bra 	$L__BB0_806;
	mov.b32 	%r813, 1065353216;
	st.global.u32 	[%rd10+51328], %r813;
	mov.b32 	%r814, 1073741824;
	st.global.u32 	[%rd11+51328], %r814;
$L__BB0_806:
	add.s64 	%rd421, %rd9, 12864;
	setp.ge.u64 	%p404, %rd421, %rd2;
	@%p404 bra 	$L__BB0_808;
	mov.b32 	%r815, 1065353216;
	st.global.u32 	[%rd10+51456], %r815;
	mov.b32 	%r816, 1073741824;
	st.global.u32 	[%rd11+51456], %r816;
$L__BB0_808:
	add.s64 	%rd422, %rd9, 12896;
	setp.ge.u64 	%p405, %rd422, %rd2;
	@%p405 bra 	$L__BB0_810;
	mov.b32 	%r817, 1065353216;
	st.global.u32 	[%rd10+51584], %r817;
	mov.b32 	%r818, 1073741824;
	st.global.u32 	[%rd11+51584], %r818;
$L__BB0_810:
	add.s64 	%rd423, %rd9, 12928;
	setp.ge.u64 	%p406, %rd423, %rd2;
	@%p406 bra 	$L__BB0_812;
	mov.b32 	%r819, 1065353216;
	st.global.u32 	[%rd10+51712], %r819;
	mov.b32 	%r820, 1073741824;
	st.global.u32 	[%rd11+51712], %r820;
$L__BB0_812:
	add.s64 	%rd424, %rd9, 12960;
	setp.ge.u64 	%p407, %rd424, %rd2;
	@%p407 bra 	$L__BB0_814;
	mov.b32 	%r821, 1065353216;
	st.global.u32 	[%rd10+51840], %r821;
	mov.b32 	%r822, 1073741824;
	st.global.u32 	[%rd11+51840], %r822;
$L__BB0_814:
	add.s64 	%rd425, %rd9, 12992;
	setp.ge.u64 	%p408, %rd425, %rd2;
	@%p408 bra 	$L__BB0_816;
	mov.b32 	%r823, 1065353216;
	st.global.u32 	[%rd10+51968], %r823;
	mov.b32 	%r824, 1073741824;
	st.global.u32 	[%rd11+51968], %r824;
$L__BB0_816:
	add.s64 	%rd426, %rd9, 13024;
	setp.ge.u64 	%p409, %rd426, %rd2;
	@%p409 bra 	$L__BB0_818;
	mov.b32 	%r825, 1065353216;
	st.global.u32 	[%rd10+52096], %r825;
	mov.b32 	%r826, 1073741824;
	st.global.u32 	[%rd11+52096], %r826;
$L__BB0_818:
	add.s64 	%rd427, %rd9, 13056;
	setp.ge.u64 	%p410, %rd427, %rd2;
	@%p410 bra 	$L__BB0_820;
	mov.b32 	%r827, 1065353216;
	st.global.u32 	[%rd10+52224], %r827;
	mov.b32 	%r828, 1073741824;
	st.global.u32 	[%rd11+52224], %r828;
$L__BB0_820:
	add.s64 	%rd428, %rd9, 13088;
	setp.ge.u64 	%p411, %rd428, %rd2;
	@%p411 bra 	$L__BB0_822;
	mov.b32 	%r829, 1065353216;
	st.global.u32 	[%rd10+52352], %r829;
	mov.b32 	%r830, 1073741824;
	st.global.u32 	[%rd11+52352], %r830;
$L__BB0_822:
	add.s64 	%rd429, %rd9, 13120;
	setp.ge.u64 	%p412, %rd429, %rd2;
	@%p412 bra 	$L__BB0_824;
	mov.b32 	%r831, 1065353216;
	st.global.u32 	[%rd10+52480], %r831;
	mov.b32 	%r832, 1073741824;
	st.global.u32 	[%rd11+52480], %r832;
$L__BB0_824:
	add.s64 	%rd430, %rd9, 13152;
	setp.ge.u64 	%p413, %rd430, %rd2;
	@%p413 bra 	$L__BB0_826;
	mov.b32 	%r833, 1065353216;
	st.global.u32 	[%rd10+52608], %r833;
	mov.b32 	%r834, 1073741824;
	st.global.u32 	[%rd11+52608], %r834;
$L__BB0_826:
	add.s64 	%rd431, %rd9, 13184;
	setp.ge.u64 	%p414, %rd431, %rd2;
	@%p414 bra 	$L__BB0_828;
	mov.b32 	%r835, 1065353216;
	st.global.u32 	[%rd10+52736], %r835;
	mov.b32 	%r836, 1073741824;
	st.global.u32 	[%rd11+52736], %r836;
$L__BB0_828:
	add.s64 	%rd432, %rd9, 13216;
	setp.ge.u64 	%p415, %rd432, %rd2;
	@%p415 bra 	$L__BB0_830;
	mov.b32 	%r837, 1065353216;
	st.global.u32 	[%rd10+52864], %r837;
	mov.b32 	%r838, 1073741824;
	st.global.u32 	[%rd11+52864], %r838;
$L__BB0_830:
	add.s64 	%rd433, %rd9, 13248;
	setp.ge.u64 	%p416, %rd433, %rd2;
	@%p416 bra 	$L__BB0_832;
	mov.b32 	%r839, 1065353216;
	st.global.u32 	[%rd10+52992], %r839;
	mov.b32 	%r840, 1073741824;
	st.global.u32 	[%rd11+52992], %r840;
$L__BB0_832:
	add.s64 	%rd434, %rd9, 13280;
	setp.ge.u64 	%p417, %rd434, %rd2;
	@%p417 bra 	$L__BB0_834;
	mov.b32 	%r841, 1065353216;
	st.global.u32 	[%rd10+53120], %r841;
	mov.b32 	%r842, 1073741824;
	st.global.u32 	[%rd11+53120], %r842;
$L__BB0_834:
	add.s64 	%rd435, %rd9, 13312;
	setp.ge.u64 	%p418, %rd435, %rd2;
	@%p418 bra 	$L__BB0_836;
	mov.b32 	%r843, 1065353216;
	st.global.u32 	[%rd10+53248], %r843;
	mov.b32 	%r844, 1073741824;
	st.global.u32 	[%rd11+53248], %r844;
$L__BB0_836:
	add.s64 	%rd436, %rd9, 13344;
	setp.ge.u64 	%p419, %rd436, %rd2;
	@%p419 bra 	$L__BB0_838;
	mov.b32 	%r845, 1065353216;
	st.global.u32 	[%rd10+53376], %r845;
	mov.b32 	%r846, 1073741824;
	st.global.u32 	[%rd11+53376], %r846;
$L__BB0_838:
	add.s64 	%rd437, %rd9, 13376;
	setp.ge.u64 	%p420, %rd437, %rd2;
	@%p420 bra 	$L__BB0_840;
	mov.b32 	%r847, 1065353216;
	st.global.u32 	[%rd10+53504], %r847;
	mov.b32 	%r848, 1073741824;
	st.global.u32 	[%rd11+53504], %r848;
$L__BB0_840:
	add.s64 	%rd438, %rd9, 13408;
	setp.ge.u64 	%p421, %rd438, %rd2;
	@%p421 bra 	$L__BB0_842;
	mov.b32 	%r849, 1065353216;
	st.global.u32 	[%rd10+53632], %r849;
	mov.b32 	%r850, 1073741824;
	st.global.u32 	[%rd11+53632], %r850;
$L__BB0_842:
	add.s64 	%rd439, %rd9, 13440;
	setp.ge.u64 	%p422, %rd439, %rd2;
	@%p422 bra 	$L__BB0_844;
	mov.b32 	%r851, 1065353216;
	st.global.u32 	[%rd10+53760], %r851;
	mov.b32 	%r852, 1073741824;
	st.global.u32 	[%rd11+53760], %r852;
$L__BB0_844:
	add.s64 	%rd440, %rd9, 13472;
	setp.ge.u64 	%p423, %rd440, %rd2;
	@%p423 bra 	$L__BB0_846;
	mov.b32 	%r853, 1065353216;
	st.global.u32 	[%rd10+53888], %r853;
	mov.b32 	%r854, 1073741824;
	st.global.u32 	[%rd11+53888], %r854;
$L__BB0_846:
	add.s64 	%rd441, %rd9, 13504;
	setp.ge.u64 	%p424, %rd441, %rd2;
	@%p424 bra 	$L__BB0_848;
	mov.b32 	%r855, 1065353216;
	st.global.u32 	[%rd10+54016], %r855;
	mov.b32 	%r856, 1073741824;
	st.global.u32 	[%rd11+54016], %r856;
$L__BB0_848:
	add.s64 	%rd442, %rd9, 13536;
	setp.ge.u64 	%p425, %rd442, %rd2;
	@%p425 bra 	$L__BB0_850;
	mov.b32 	%r857, 1065353216;
	st.global.u32 	[%rd10+54144], %r857;
	mov.b32 	%r858, 1073741824;
	st.global.u32 	[%rd11+54144], %r858;
$L__BB0_850:
	add.s64 	%rd443, %rd9, 13568;
	setp.ge.u64 	%p426, %rd443, %rd2;
	@%p426 bra 	$L__BB0_852;
	mov.b32 	%r859, 1065353216;
	st.global.u32 	[%rd10+54272], %r859;
	mov.b32 	%r860, 1073741824;
	st.global.u32 	[%rd11+54272], %r860;
$L__BB0_852:
	add.s64 	%rd444, %rd9, 13600;
	setp.ge.u64 	%p427, %rd444, %rd2;
	@%p427 bra 	$L__BB0_854;
	mov.b32 	%r861, 1065353216;
	st.global.u32 	[%rd10+54400], %r861;
	mov.b32 	%r862, 1073741824;
	st.global.u32 	[%rd11+54400], %r862;
$L__BB0_854:
	add.s64 	%rd445, %rd9, 13632;
	setp.ge.u64 	%p428, %rd445, %rd2;
	@%p428 bra 	$L__BB0_856;
	mov.b32 	%r863, 1065353216;
	st.global.u32 	[%rd10+54528], %r863;
	mov.b32 	%r864, 1073741824;
	st.global.u32 	[%rd11+54528], %r864;
$L__BB0_856:
	add.s64 	%rd446, %rd9, 13664;
	setp.ge.u64 	%p429, %rd446, %rd2;
	@%p429 bra 	$L__BB0_858;
	mov.b32 	%r865, 1065353216;
	st.global.u32 	[%rd10+54656], %r865;
	mov.b32 	%r866, 1073741824;
	st.global.u32 	[%rd11+54656], %r866;
$L__BB0_858:
	add.s64 	%rd447, %rd9, 13696;
	setp.ge.u64 	%p430, %rd447, %rd2;
	@%p430 bra 	$L__BB0_860;
	mov.b32 	%r867, 1065353216;
	st.global.u32 	[%rd10+54784], %r867;
	mov.b32 	%r868, 1073741824;
	st.global.u32 	[%rd11+54784], %r868;
$L__BB0_860:
	add.s64 	%rd448, %rd9, 13728;
	setp.ge.u64 	%p431, %rd448, %rd2;
	@%p431 bra 	$L__BB0_862;
	mov.b32 	%r869, 1065353216;
	st.global.u32 	[%rd10+54912], %r869;
	mov.b32 	%r870, 1073741824;
	st.global.u32 	[%rd11+54912], %r870;
$L__BB0_862:
	add.s64 	%rd449, %rd9, 13760;
	setp.ge.u64 	%p432, %rd449, %rd2;
	@%p432 bra 	$L__BB0_864;
	mov.b32 	%r871, 1065353216;
	st.global.u32 	[%rd10+55040], %r871;
	mov.b32 	%r872, 1073741824;
	st.global.u32 	[%rd11+55040], %r872;
$L__BB0_864:
	add.s64 	%rd450, %rd9, 13792;
	setp.ge.u64 	%p433, %rd450, %rd2;
	@%p433 bra 	$L__BB0_866;
	mov.b32 	%r873, 1065353216;
	st.global.u32 	[%rd10+55168], %r873;
	mov.b32 	%r874, 1073741824;
	st.global.u32 	[%rd11+55168], %r874;
$L__BB0_866:
	add.s64 	%rd451, %rd9, 13824;
	setp.ge.u64 	%p434, %rd451, %rd2;
	@%p434 bra 	$L__BB0_868;
	mov.b32 	%r875, 1065353216;
	st.global.u32 	[%rd10+55296], %r875;
	mov.b32 	%r876, 1073741824;
	st.global.u32 	[%rd11+55296], %r876;
$L__BB0_868:
	add.s64 	%rd452, %rd9, 13856;
	setp.ge.u64 	%p435, %rd452, %rd2;
	@%p435 bra 	$L__BB0_870;
	mov.b32 	%r877, 1065353216;
	st.global.u32 	[%rd10+55424], %r877;
	mov.b32 	%r878, 1073741824;
	st.global.u32 	[%rd11+55424], %r878;
$L__BB0_870:
	add.s64 	%rd453, %rd9, 13888;
	setp.ge.u64 	%p436, %rd453, %rd2;
	@%p436 bra 	$L__BB0_872;
	mov.b32 	%r879, 1065353216;
	st.global.u32 	[%rd10+55552], %r879;
	mov.b32 	%r880, 1073741824;
	st.global.u32 	[%rd11+55552], %r880;
$L__BB0_872:
	add.s64 	%rd454, %rd9, 13920;
	setp.ge.u64 	%p437, %rd454, %rd2;
	@%p437 bra 	$L__BB0_874;
	mov.b32 	%r881, 1065353216;
	st.global.u32 	[%rd10+55680], %r881;
	mov.b32 	%r882, 1073741824;
	st.global.u32 	[%rd11+55680], %r882;
$L__BB0_874:
	add.s64 	%rd455, %rd9, 13952;
	setp.ge.u64 	%p438, %rd455, %rd2;
	@%p438 bra 	$L__BB0_876;
	mov.b32 	%r883, 1065353216;
	st.global.u32 	[%rd10+55808], %r883;
	mov.b32 	%r884, 1073741824;
	st.global.u32 	[%rd11+55808], %r884;
$L__BB0_876:
	add.s64 	%rd456, %rd9, 13984;
	setp.ge.u64 	%p439, %rd456, %rd2;
	@%p439 bra 	$L__BB0_878;
	mov.b32 	%r885, 1065353216;
	st.global.u32 	[%rd10+55936], %r885;
	mov.b32 	%r886, 1073741824;
	st.global.u32 	[%rd11+55936], %r886;
$L__BB0_878:
	add.s64 	%rd457, %rd9, 14016;
	setp.ge.u64 	%p440, %rd457, %rd2;
	@%p440 bra 	$L__BB0_880;
	mov.b32 	%r887, 1065353216;
	st.global.u32 	[%rd10+56064], %r887;
	mov.b32 	%r888, 1073741824;
	st.global.u32 	[%rd11+56064], %r888;
$L__BB0_880:
	add.s64 	%rd458, %rd9, 14048;
	setp.ge.u64 	%p441, %rd458, %rd2;
	@%p441 bra 	$L__BB0_882;
	mov.b32 	%r889, 1065353216;
	st.global.u32 	[%rd10+56192], %r889;
	mov.b32 	%r890, 1073741824;
	st.global.u32 	[%rd11+56192], %r890;
$L__BB0_882:
	add.s64 	%rd459, %rd9, 14080;
	setp.ge.u64 	%p442, %rd459, %rd2;
	@%p442 bra 	$L__BB0_884;
	mov.b32 	%r891, 1065353216;
	st.global.u32 	[%rd10+56320], %r891;
	mov.b32 	%r892, 1073741824;
	st.global.u32 	[%rd11+56320], %r892;
$L__BB0_884:
	add.s64 	%rd460, %rd9, 14112;
	setp.ge.u64 	%p443, %rd460, %rd2;
	@%p443 bra 	$L__BB0_886;
	mov.b32 	%r893, 1065353216;
	st.global.u32 	[%rd10+56448], %r893;
	mov.b32 	%r894, 1073741824;
	st.global.u32 	[%rd11+56448], %r894;
$L__BB0_886:
	add.s64 	%rd461, %rd9, 14144;
	setp.ge.u64 	%p444, %rd461, %rd2;
	@%p444 bra 	$L__BB0_888;
	mov.b32 	%r895, 1065353216;
	st.global.u32 	[%rd10+56576], %r895;
	mov.b32 	%r896, 1073741824;
	st.global.u32 	[%rd11+56576], %r896;
$L__BB0_888:
	add.s64 	%rd462, %rd9, 14176;
	setp.ge.u64 	%p445, %rd462, %rd2;
	@%p445 bra 	$L__BB0_890;
	mov.b32 	%r897, 1065353216;
	st.global.u32 	[%rd10+56704], %r897;
	mov.b32 	%r898, 1073741824;
	st.global.u32 	[%rd11+56704], %r898;
$L__BB0_890:
	add.s64 	%rd463, %rd9, 14208;
	setp.ge.u64 	%p446, %rd463, %rd2;
	@%p446 bra 	$L__BB0_892;
	mov.b32 	%r899, 1065353216;
	st.global.u32 	[%rd10+56832], %r899;
	mov.b32 	%r900, 1073741824;
	st.global.u32 	[%rd11+56832], %r900;
$L__BB0_892:
	add.s64 	%rd464, %rd9, 14240;
	setp.ge.u64 	%p447, %rd464, %rd2;
	@%p447 bra 	$L__BB0_894;
	mov.b32 	%r901, 1065353216;
	st.global.u32 	[%rd10+56960], %r901;
	mov.b32 	%r902, 1073741824;
	st.global.u32 	[%rd11+56960], %r902;
$L__BB0_894:
	add.s64 	%rd465, %rd9, 14272;
	setp.ge.u64 	%p448, %rd465, %rd2;
	@%p448 bra 	$L__BB0_896;
	mov.b32 	%r903, 1065353216;
	st.global.u32 	[%rd10+57088], %r903;
	mov.b32 	%r904, 1073741824;
	st.global.u32 	[%rd11+57088], %r904;
$L__BB0_896:
	add.s64 	%rd466, %rd9, 14304;
	setp.ge.u64 	%p449, %rd466, %rd2;
	@%p449 bra 	$L__BB0_898;
	mov.b32 	%r905, 1065353216;
	st.global.u32 	[%rd10+57216], %r905;
	mov.b32 	%r906, 1073741824;
	st.global.u32 	[%rd11+57216], %r906;
$L__BB0_898:
	add.s64 	%rd467, %rd9, 14336;
	setp.ge.u64 	%p450, %rd467, %rd2;
	@%p450 bra 	$L__BB0_900;
	mov.b32 	%r907, 1065353216;
	st.global.u32 	[%rd10+57344], %r907;
	mov.b32 	%r908, 1073741824;
	st.global.u32 	[%rd11+57344], %r908;
$L__BB0_900:
	add.s64 	%rd468, %rd9, 14368;
	setp.ge.u64 	%p451, %rd468, %rd2;
	@%p451 bra 	$L__BB0_902;
	mov.b32 	%r909, 1065353216;
	st.global.u32 	[%rd10+57472], %r909;
	mov.b32 	%r910, 1073741824;
	st.global.u32 	[%rd11+57472], %r910;
$L__BB0_902:
	add.s64 	%rd469, %rd9, 14400;
	setp.ge.u64 	%p452, %rd469, %rd2;
	@%p452 bra 	$L__BB0_904;
	mov.b32 	%r911, 1065353216;
	st.global.u32 	[%rd10+57600], %r911;
	mov.b32 	%r912, 1073741824;
	st.global.u32 	[%rd11+57600], %r912;
$L__BB0_904:
	add.s64 	%rd470, %rd9, 14432;
	setp.ge.u64 	%p453, %rd470, %rd2;
	@%p453 bra 	$L__BB0_906;
	mov.b32 	%r913, 1065353216;
	st.global.u32 	[%rd10+57728], %r913;
	mov.b32 	%r914, 1073741824;
	st.global.u32 	[%rd11+57728], %r914;
$L__BB0_906:
	add.s64 	%rd471, %rd9, 14464;
	setp.ge.u64 	%p454, %rd471, %rd2;
	@%p454 bra 	$L__BB0_908;
	mov.b32 	%r915, 1065353216;
	st.global.u32 	[%rd10+57856], %r915;
	mov.b32 	%r916, 1073741824;
	st.global.u32 	[%rd11+57856], %r916;
$L__BB0_908:
	add.s64 	%rd472, %rd9, 14496;
	setp.ge.u64 	%p455, %rd472, %rd2;
	@%p455 bra 	$L__BB0_910;
	mov.b32 	%r917, 1065353216;
	st.global.u32 	[%rd10+57984], %r917;
	mov.b32 	%r918, 1073741824;
	st.global.u32 	[%rd11+57984], %r918;
$L__BB0_910:
	add.s64 	%rd473, %rd9, 14528;
	setp.ge.u64 	%p456, %rd473, %rd2;
	@%p456 bra 	$L__BB0_912;
	mov.b32 	%r919, 1065353216;
	st.global.u32 	[%rd10+58112], %r919;
	mov.b32 	%r920, 1073741824;
	st.global.u32 	[%rd11+58112], %r920;
$L__BB0_912:
	add.s64 	%rd474, %rd9, 14560;
	setp.ge.u64 	%p457, %rd474, %rd2;
	@%p457 bra 	$L__BB0_914;
	mov.b32 	%r921, 1065353216;
	st.global.u32 	[%rd10+58240], %r921;
	mov.b32 	%r922, 1073741824;
	st.global.u32 	[%rd11+58240], %r922;
$L__BB0_914:
	add.s64 	%rd475, %rd9, 14592;
	setp.ge.u64 	%p458, %rd475, %rd2;
	@%p458 bra 	$L__BB0_916;
	mov.b32 	%r923, 1065353216;
	st.global.u32 	[%rd10+58368], %r923;
	mov.b32 	%r924, 1073741824;
	st.global.u32 	[%rd11+58368], %r924;
$L__BB0_916:
	add.s64 	%rd476, %rd9, 14624;
	setp.ge.u64 	%p459, %rd476, %rd2;
	@%p459 bra 	$L__BB0_918;
	mov.b32 	%r925, 1065353216;
	st.global.u32 	[%rd10+58496], %r925;
	mov.b32 	%r926, 1073741824;
	st.global.u32 	[%rd11+58496], %r926;
$L__BB0_918:
	add.s64 	%rd477, %rd9, 14656;
	setp.ge.u64 	%p460, %rd477, %rd2;
	@%p460 bra 	$L__BB0_920;
	mov.b32 	%r927, 1065353216;
	st.global.u32 	[%rd10+58624], %r927;
	mov.b32 	%r928, 1073741824;
	st.global.u32 	[%rd11+58624], %r928;
$L__BB0_920:
	add.s64 	%rd478, %rd9, 14688;
	setp.ge.u64 	%p461, %rd478, %rd2;
	@%p461 bra 	$L__BB0_922;
	mov.b32 	%r929, 1065353216;
	st.global.u32 	[%rd10+58752], %r929;
	mov.b32 	%r930, 1073741824;
	st.global.u32 	[%rd11+58752], %r930;
$L__BB0_922:
	add.s64 	%rd479, %rd9, 14720;
	setp.ge.u64 	%p462, %rd479, %rd2;
	@%p462 bra 	$L__BB0_924;
	mov.b32 	%r931, 1065353216;
	st.global.u32 	[%rd10+58880], %r931;
	mov.b32 	%r932, 1073741824;
	st.global.u32 	[%rd11+58880], %r932;
$L__BB0_924:
	add.s64 	%rd480, %rd9, 14752;
	setp.ge.u64 	%p463, %rd480, %rd2;
	@%p463 bra 	$L__BB0_926;
	mov.b32 	%r933, 1065353216;
	st.global.u32 	[%rd10+59008], %r933;
	mov.b32 	%r934, 1073741824;
	st.global.u32 	[%rd11+59008], %r934;
$L__BB0_926:
	add.s64 	%rd481, %rd9, 14784;
	setp.ge.u64 	%p464, %rd481, %rd2;
	@%p464 bra 	$L__BB0_928;
	mov.b32 	%r935, 1065353216;
	st.global.u32 	[%rd10+59136], %r935;
	mov.b32 	%r936, 1073741824;
	st.global.u32 	[%rd11+59136], %r936;
$L__BB0_928:
	add.s64 	%rd482, %rd9, 14816;
	setp.ge.u64 	%p465, %rd482, %rd2;
	@%p465 bra 	$L__BB0_930;
	mov.b32 	%r937, 1065353216;
	st.global.u32 	[%rd10+59264], %r937;
	mov.b32 	%r938, 1073741824;
	st.global.u32 	[%rd11+59264], %r938;
$L__BB0_930:
	add.s64 	%rd483, %rd9, 14848;
	setp.ge.u64 	%p466, %rd483, %rd2;
	@%p466 bra 	$L__BB0_932;
	mov.b32 	%r939, 1065353216;
	st.global.u32 	[%rd10+59392], %r939;
	mov.b32 	%r940, 1073741824;
	st.global.u32 	[%rd11+59392], %r940;
$L__BB0_932:
	add.s64 	%rd484, %rd9, 14880;
	setp.ge.u64 	%p467, %rd484, %rd2;
	@%p467 bra 	$L__BB0_934;
	mov.b32 	%r941, 1065353216;
	st.global.u32 	[%rd10+59520], %r941;
	mov.b32 	%r942, 1073741824;
	st.global.u32 	[%rd11+59520], %r942;
$L__BB0_934:
	add.s64 	%rd485, %rd9, 14912;
	setp.ge.u64 	%p468, %rd485, %rd2;
	@%p468 bra 	$L__BB0_936;
	mov.b32 	%r943, 1065353216;
	st.global.u32 	[%rd10+59648], %r943;
	mov.b32 	%r944, 1073741824;
	st.global.u32 	[%rd11+59648], %r944;
$L__BB0_936:
	add.s64 	%rd486, %rd9, 14944;
	setp.ge.u64 	%p469, %rd486, %rd2;
	@%p469 bra 	$L__BB0_938;
	mov.b32 	%r945, 1065353216;
	st.global.u32 	[%rd10+59776], %r945;
	mov.b32 	%r946, 1073741824;
	st.global.u32 	[%rd11+59776], %r946;
$L__BB0_938:
	add.s64 	%rd487, %rd9, 14976;
	setp.ge.u64 	%p470, %rd487, %rd2;
	@%p470 bra 	$L__BB0_940;
	mov.b32 	%r947, 1065353216;
	st.global.u32 	[%rd10+59904], %r947;
	mov.b32 	%r948, 1073741824;
	st.global.u32 	[%rd11+59904], %r948;
$L__BB0_940:
	add.s64 	%rd488, %rd9, 15008;
	setp.ge.u64 	%p471, %rd488, %rd2;
	@%p471 bra 	$L__BB0_942;
	mov.b32 	%r949, 1065353216;
	st.global.u32 	[%rd10+60032], %r949;
	mov.b32 	%r950, 1073741824;
	st.global.u32 	[%rd11+60032], %r950;
$L__BB0_942:
	add.s64 	%rd489, %rd9, 15040;
	setp.ge.u64 	%p472, %rd489, %rd2;
	@%p472 bra 	$L__BB0_944;
	mov.b32 	%r951, 1065353216;
	st.global.u32 	[%rd10+60160], %r951;
	mov.b32 	%r952, 1073741824;
	st.global.u32 	[%rd11+60160], %r952;
$L__BB0_944:
	add.s64 	%rd490, %rd9, 15072;
	setp.ge.u64 	%p473, %rd490, %rd2;
	@%p473 bra 	$L__BB0_946;
	mov.b32 	%r953, 1065353216;
	st.global.u32 	[%rd10+60288], %r953;
	mov.b32 	%r954, 1073741824;
	st.global.u32 	[%rd11+60288], %r954;
$L__BB0_946:
	add.s64 	%rd491, %rd9, 15104;
	setp.ge.u64 	%p474, %rd491, %rd2;
	@%p474 bra 	$L__BB0_948;
	mov.b32 	%r955, 1065353216;
	st.global.u32 	[%rd10+60416], %r955;
	mov.b32 	%r956, 1073741824;
	st.global.u32 	[%rd11+60416], %r956;
$L__BB0_948:
	add.s64 	%rd492, %rd9, 15136;
	setp.ge.u64 	%p475, %rd492, %rd2;
	@%p475 bra 	$L__BB0_950;
	mov.b32 	%r957, 1065353216;
	st.global.u32 	[%rd10+60544], %r957;
	mov.b32 	%r958, 1073741824;
	st.global.u32 	[%rd11+60544], %r958;
$L__BB0_950:
	add.s64 	%rd493, %rd9, 15168;
	setp.ge.u64 	%p476, %rd493, %rd2;
	@%p476 bra 	$L__BB0_952;
	mov.b32 	%r959, 1065353216;
	st.global.u32 	[%rd10+60672], %r959;
	mov.b32 	%r960, 1073741824;
	st.global.u32 	[%rd11+60672], %r960;
$L__BB0_952:
	add.s64 	%rd494, %rd9, 15200;
	setp.ge.u64 	%p477, %rd494, %rd2;
	@%p477 bra 	$L__BB0_954;
	mov.b32 	%r961, 1065353216;
	st.global.u32 	[%rd10+60800], %r961;
	mov.b32 	%r962, 1073741824;
	st.global.u32 	[%rd11+60800], %r962;
$L__BB0_954:
	add.s64 	%rd495, %rd9, 15232;
	setp.ge.u64 	%p478, %rd495, %rd2;
	@%p478 bra 	$L__BB0_956;
	mov.b32 	%r963, 1065353216;
	st.global.u32 	[%rd10+60928], %r963;
	mov.b32 	%r964, 1073741824;
	st.global.u32 	[%rd11+60928], %r964;
$L__BB0_956:
	add.s64 	%rd496, %rd9, 15264;
	setp.ge.u64 	%p479, %rd496, %rd2;
	@%p479 bra 	$L__BB0_958;
	mov.b32 	%r965, 1065353216;
	st.global.u32 	[%rd10+61056], %r965;
	mov.b32 	%r966, 1073741824;
	st.global.u32 	[%rd11+61056], %r966;
$L__BB0_958:
	add.s64 	%rd497, %rd9, 15296;
	setp.ge.u64 	%p480, %rd497, %rd2;
	@%p480 bra 	$L__BB0_960;
	mov.b32 	%r967, 1065353216;
	st.global.u32 	[%rd10+61184], %r967;
	mov.b32 	%r968, 1073741824;
	st.global.u32 	[%rd11+61184], %r968;
$L__BB0_960:
	add.s64 	%rd498, %rd9, 15328;
	setp.ge.u64 	%p481, %rd498, %rd2;
	@%p481 bra 	$L__BB0_962;
	mov.b32 	%r969, 1065353216;
	st.global.u32 	[%rd10+61312], %r969;
	mov.b32 	%r970, 1073741824;
	st.global.u32 	[%rd11+61312], %r970;
$L__BB0_962:
	add.s64 	%rd499, %rd9, 15360;
	setp.ge.u64 	%p482, %rd499, %rd2;
	@%p482 bra 	$L__BB0_964;
	mov.b32 	%r971, 1065353216;
	st.global.u32 	[%rd10+61440], %r971;
	mov.b32 	%r972, 1073741824;
	st.global.u32 	[%rd11+61440], %r972;
$L__BB0_964:
	add.s64 	%rd500, %rd9, 15392;
	setp.ge.u64 	%p483, %rd500, %rd2;
	@%p483 bra 	$L__BB0_966;
	mov.b32 	%r973, 1065353216;
	st.global.u32 	[%rd10+61568], %r973;
	mov.b32 	%r974, 1073741824;
	st.global.u32 	[%rd11+61568], %r974;
$L__BB0_966:
	add.s64 	%rd501, %rd9, 15424;
	setp.ge.u64 	%p484, %rd501, %rd2;
	@%p484 bra 	$L__BB0_968;
	mov.b32 	%r975, 1065353216;
	st.global.u32 	[%rd10+61696], %r975;
	mov.b32 	%r976, 1073741824;
	st.global.u32 	[%rd11+61696], %r976;
$L__BB0_968:
	add.s64 	%rd502, %rd9, 15456;
	setp.ge.u64 	%p485, %rd502, %rd2;
	@%p485 bra 	$L__BB0_970;
	mov.b32 	%r977, 1065353216;
	st.global.u32 	[%rd10+61824], %r977;
	mov.b32 	%r978, 1073741824;
	st.global.u32 	[%rd11+61824], %r978;
$L__BB0_970:
	add.s64 	%rd503, %rd9, 15488;
	setp.ge.u64 	%p486, %rd503, %rd2;
	@%p486 bra 	$L__BB0_972;
	mov.b32 	%r979, 1065353216;
	st.global.u32 	[%rd10+61952], %r979;
	mov.b32 	%r980, 1073741824;
	st.global.u32 	[%rd11+61952], %r980;
$L__BB0_972:
	add.s64 	%rd504, %rd9, 15520;
	setp.ge.u64 	%p487, %rd504, %rd2;
	@%p487 bra 	$L__BB0_974;
	mov.b32 	%r981, 1065353216;
	st.global.u32 	[%rd10+62080], %r981;
	mov.b32 	%r982, 1073741824;
	st.global.u32 	[%rd11+62080], %r982;
$L__BB0_974:
	add.s64 	%rd505, %rd9, 15552;
	setp.ge.u64 	%p488, %rd505, %rd2;
	@%p488 bra 	$L__BB0_976;
	mov.b32 	%r983, 1065353216;
	st.global.u32 	[%rd10+62208], %r983;
	mov.b32 	%r984, 1073741824;
	st.global.u32 	[%rd11+62208], %r984;
$L__BB0_976:
	add.s64 	%rd506, %rd9, 15584;
	setp.ge.u64 	%p489, %rd506, %rd2;
	@%p489 bra 	$L__BB0_978;
	mov.b32 	%r985, 1065353216;
	st.global.u32 	[%rd10+62336], %r985;
	mov.b32 	%r986, 1073741824;
	st.global.u32 	[%rd11+62336], %r986;
$L__BB0_978:
	add.s64 	%rd507, %rd9, 15616;
	setp.ge.u64 	%p490, %rd507, %rd2;
	@%p490 bra 	$L__BB0_980;
	mov.b32 	%r987, 1065353216;
	st.global.u32 	[%rd10+62464], %r987;
	mov.b32 	%r988, 1073741824;
	st.global.u32 	[%rd11+62464], %r988;
$L__BB0_980:
	add.s64 	%rd508, %rd9, 15648;
	setp.ge.u64 	%p491, %rd508, %rd2;
	@%p491 bra 	$L__BB0_982;
	mov.b32 	%r989, 1065353216;
	st.global.u32 	[%rd10+62592], %r989;
	mov.b32 	%r990, 1073741824;
	st.global.u32 	[%rd11+62592], %r990;
$L__BB0_982:
	add.s64 	%rd509, %rd9, 15680;
	setp.ge.u64 	%p492, %rd509, %rd2;
	@%p492 bra 	$L__BB0_984;
	mov.b32 	%r991, 1065353216;
	st.global.u32 	[%rd10+62720], %r991;
	mov.b32 	%r992, 1073741824;
	st.global.u32 	[%rd11+62720], %r992;
$L__BB0_984:
	add.s64 	%rd510, %rd9, 15712;
	setp.ge.u64 	%p493, %rd510, %rd2;
	@%p493 bra 	$L__BB0_986;
	mov.b32 	%r993, 1065353216;
	st.global.u32 	[%rd10+62848], %r993;
	mov.b32 	%r994, 1073741824;
	st.global.u32 	[%rd11+62848], %r994;
$L__BB0_986:
	add.s64 	%rd511, %rd9, 15744;
	setp.ge.u64 	%p494, %rd511, %rd2;
	@%p494 bra 	$L__BB0_988;
	mov.b32 	%r995, 1065353216;
	st.global.u32 	[%rd10+62976], %r995;
	mov.b32 	%r996, 1073741824;
	st.global.u32 	[%rd11+62976], %r996;
$L__BB0_988:
	add.s64 	%rd512, %rd9, 15776;
	setp.ge.u64 	%p495, %rd512, %rd2;
	@%p495 bra 	$L__BB0_990;
	mov.b32 	%r997, 1065353216;
	st.global.u32 	[%rd10+63104], %r997;
	mov.b32 	%r998, 1073741824;
	st.global.u32 	[%rd11+63104], %r998;
$L__BB0_990:
	add.s64 	%rd513, %rd9, 15808;
	setp.ge.u64 	%p496, %rd513, %rd2;
	@%p496 bra 	$L__BB0_992;
	mov.b32 	%r999, 1065353216;
	st.global.u32 	[%rd10+63232], %r999;
	mov.b32 	%r1000, 1073741824;
	st.global.u32 	[%rd11+63232], %r1000;
$L__BB0_992:
	add.s64 	%rd514, %rd9, 15840;
	setp.ge.u64 	%p497, %rd514, %rd2;
	@%p497 bra 	$L__BB0_994;
	mov.b32 	%r1001, 1065353216;
	st.global.u32 	[%rd10+63360], %r1001;
	mov.b32 	%r1002, 1073741824;
	st.global.u32 	[%rd11+63360], %r1002;
$L__BB0_994:
	add.s64 	%rd515, %rd9, 15872;
	setp.ge.u64 	%p498, %rd515, %rd2;
	@%p498 bra 	$L__BB0_996;
	mov.b32 	%r1003, 1065353216;
	st.global.u32 	[%rd10+63488], %r1003;
	mov.b32 	%r1004, 1073741824;
	st.global.u32 	[%rd11+63488], %r1004;
$L__BB0_996:
	add.s64 	%rd516, %rd9, 15904;
	setp.ge.u64 	%p499, %rd516, %rd2;
	@%p499 bra 	$L__BB0_998;
	mov.b32 	%r1005, 1065353216;
	st.global.u32 	[%rd10+63616], %r1005;
	mov.b32 	%r1006, 1073741824;
	st.global.u32 	[%rd11+63616], %r1006;
$L__BB0_998:
	add.s64 	%rd517, %rd9, 15936;
	setp.ge.u64 	%p500, %rd517, %rd2;
	@%p500 bra 	$L__BB0_1000;
	mov.b32 	%r1007, 1065353216;
	st.global.u32 	[%rd10+63744], %r1007;
	mov.b32 	%r1008, 1073741824;
	st.global.u32 	[%rd11+63744], %r1008;
$L__BB0_1000:
	add.s64 	%rd518, %rd9, 15968;
	setp.ge.u64 	%p501, %rd518, %rd2;
	@%p501 bra 	$L__BB0_1002;
	mov.b32 	%r1009, 1065353216;
	st.global.u32 	[%rd10+63872], %r1009;
	mov.b32 	%r1010, 1073741824;
	st.global.u32 	[%rd11+63872], %r1010;
$L__BB0_1002:
	add.s64 	%rd519, %rd9, 16000;
	setp.ge.u64 	%p502, %rd519, %rd2;
	@%p502 bra 	$L__BB0_1004;
	mov.b32 	%r1011, 1065353216;
	st.global.u32 	[%rd10+64000], %r1011;
	mov.b32 	%r1012, 1073741824;
	st.global.u32 	[%rd11+64000], %r1012;
$L__BB0_1004:
	add.s64 	%rd520, %rd9, 16032;
	setp.ge.u64 	%p503, %rd520, %rd2;
	@%p503 bra 	$L__BB0_1006;
	mov.b32 	%r1013, 1065353216;
	st.global.u32 	[%rd10+64128], %r1013;
	mov.b32 	%r1014, 1073741824;
	st.global.u32 	[%rd11+64128], %r1014;
$L__BB0_1006:
	add.s64 	%rd521, %rd9, 16064;
	setp.ge.u64 	%p504, %rd521, %rd2;
	@%p504 bra 	$L__BB0_1008;
	mov.b32 	%r1015, 1065353216;
	st.global.u32 	[%rd10+64256], %r1015;
	mov.b32 	%r1016, 1073741824;
	st.global.u32 	[%rd11+64256], %r1016;
$L__BB0_1008:
	add.s64 	%rd522, %rd9, 16096;
	setp.ge.u64 	%p505, %rd522, %rd2;
	@%p505 bra 	$L__BB0_1010;
	mov.b32 	%r1017, 1065353216;
	st.global.u32 	[%rd10+64384], %r1017;
	mov.b32 	%r1018, 1073741824;
	st.global.u32 	[%rd11+64384], %r1018;
$L__BB0_1010:
	add.s64 	%rd523, %rd9, 16128;
	setp.ge.u64 	%p506, %rd523, %rd2;
	@%p506 bra 	$L__BB0_1012;
	mov.b32 	%r1019, 1065353216;
	st.global.u32 	[%rd10+64512], %r1019;
	mov.b32 	%r1020, 1073741824;
	st.global.u32 	[%rd11+64512], %r1020;
$L__BB0_1012:
	add.s64 	%rd524, %rd9, 16160;
	setp.ge.u64 	%p507, %rd524, %rd2;
	@%p507 bra 	$L__BB0_1014;
	mov.b32 	%r1021, 1065353216;
	st.global.u32 	[%rd10+64640], %r1021;
	mov.b32 	%r1022, 1073741824;
	st.global.u32 	[%rd11+64640], %r1022;
$L__BB0_1014:
	add.s64 	%rd525, %rd9, 16192;
	setp.ge.u64 	%p508, %rd525, %rd2;
	@%p508 bra 	$L__BB0_1016;
	mov.b32 	%r1023, 1065353216;
	st.global.u32 	[%rd10+64768], %r1023;
	mov.b32 	%r1024, 1073741824;
	st.global.u32 	[%rd11+64768], %r1024;
$L__BB0_1016:
	add.s64 	%rd526, %rd9, 16224;
	setp.ge.u64 	%p509, %rd526, %rd2;
	@%p509 bra 	$L__BB0_1018;
	mov.b32 	%r1025, 1065353216;
	st.global.u32 	[%rd10+64896], %r1025;
	mov.b32 	%r1026, 1073741824;
	st.global.u32 	[%rd11+64896], %r1026;
$L__BB0_1018:
	add.s64 	%rd527, %rd9, 16256;
	setp.ge.u64 	%p510, %rd527, %rd2;
	@%p510 bra 	$L__BB0_1020;
	mov.b32 	%r1027, 1065353216;
	st.global.u32 	[%rd10+65024], %r1027;
	mov.b32 	%r1028, 1073741824;
	st.global.u32 	[%rd11+65024], %r1028;
$L__BB0_1020:
	add.s64 	%rd528, %rd9, 16288;
	setp.ge.u64 	%p511, %rd528, %rd2;
	@%p511 bra 	$L__BB0_1022;
	mov.b32 	%r1029, 1065353216;
	st.global.u32 	[%rd10+65152], %r1029;
	mov.b32 	%r1030, 1073741824;
	st.global.u32 	[%rd11+65152], %r1030;
$L__BB0_1022:
	add.s64 	%rd529, %rd9, 16320;
	setp.ge.u64 	%p512, %rd529, %rd2;
	@%p512 bra 	$L__BB0_1024;
	mov.b32 	%r1031, 1065353216;
	st.global.u32 	[%rd10+65280], %r1031;
	mov.b32 	%r1032, 1073741824;
	st.global.u32 	[%rd11+65280], %r1032;
$L__BB0_1024:
	add.s64 	%rd530, %rd9, 16352;
	setp.ge.u64 	%p513, %rd530, %rd2;
	@%p513 bra 	$L__BB0_1026;
	mov.b32 	%r1033, 1065353216;
	st.global.u32 	[%rd10+65408], %r1033;
	mov.b32 	%r1034, 1073741824;
	st.global.u32 	[%rd11+65408], %r1034;
$L__BB0_1026:
	add.s64 	%rd531, %rd531, %rd5;
	setp.lt.u64 	%p514, %rd531, %rd3;
	@%p514 bra 	$L__BB0_2;
$L__BB0_1027:
	ret;

}
	// .globl	_Z3addiPfS_
.visible .entry _Z3addiPfS_(
	.param .u32 _Z3addiPfS__param_0,
	.param .u64 .ptr .align 1 _Z3addiPfS__param_1,
	.param .u64 .ptr .align 1 _Z3addiPfS__param_2
)
{
	.reg .pred 	%p<7>;
	.reg .b32 	%r<31>;
	.reg .b32 	%f<16>;
	.reg .b64 	%rd<18>;

	ld.param.u32 	%r12, [_Z3addiPfS__param_0];
	ld.param.u64 	%rd3, [_Z3addiPfS__param_1];
	ld.param.u64 	%rd4, [_Z3addiPfS__param_2];
	cvta.to.global.u64 	%rd1, %rd4;
	cvta.to.global.u64 	%rd2, %rd3;
	mov.u32 	%r13, %ctaid.x;
	mov.u32 	%r14, %ntid.x;
	mov.u32 	%r15, %tid.x;
	mad.lo.s32 	%r29, %r13, %r14, %r15;
	mov.u32 	%r16, %nctaid.x;
	mul.lo.s32 	%r2, %r14, %r16;
	setp.ge.s32 	%p1, %r29, %r12;
	@%p1 bra 	$L__BB1_7;
	add.s32 	%r17, %r29, %r2;
	max.s32 	%r18, %r12, %r17;
	setp.lt.s32 	%p2, %r17, %r12;
	selp.u32 	%r19, 1, 0, %p2;
	add.s32 	%r20, %r17, %r19;
	sub.s32 	%r21, %r18, %r20;
	div.u32 	%r22, %r21, %r2;
	add.s32 	%r3, %r22, %r19;
	and.b32  	%r23, %r3, 3;
	setp.eq.s32 	%p3, %r23, 3;
	@%p3 bra 	$L__BB1_4;
	add.s32 	%r24, %r3, 1;
	and.b32  	%r25, %r24, 3;
	neg.s32 	%r27, %r25;
$L__BB1_3:
	.pragma "nounroll";
	mul.wide.s32 	%rd5, %r29, 4;
	add.s64 	%rd6, %rd1, %rd5;
	add.s64 	%rd7, %rd2, %rd5;
	ld.global.f32 	%f1, [%rd7];
	ld.global.f32 	%f2, [%rd6];
	add.f32 	%f3, %f1, %f2;
	st.global.f32 	[%rd6], %f3;
	add.s32 	%r29, %r29, %r2;
	add.s32 	%r27, %r27, 1;
	setp.ne.s32 	%p4, %r27, 0;
	@%p4 bra 	$L__BB1_3;
$L__BB1_4:
	setp.lt.u32 	%p5, %r3, 3;
	@%p5 bra 	$L__BB1_7;
	mul.wide.s32 	%rd11, %r2, 4;
	shl.b32 	%r26, %r2, 2;
$L__BB1_6:
	mul.wide.s32 	%rd8, %r29, 4;
	add.s64 	%rd9, %rd2, %rd8;
	ld.global.f32 	%f4, [%rd9];
	add.s64 	%rd10, %rd1, %rd8;
	ld.global.f32 	%f5, [%rd10];
	add.f32 	%f6, %f4, %f5;
	st.global.f32 	[%rd10], %f6;
	add.s64 	%rd12, %rd9, %rd11;
	ld.global.f32 	%f7, [%rd12];
	add.s64 	%rd13, %rd10, %rd11;
	ld.global.f32 	%f8, [%rd13];
	add.f32 	%f9, %f7, %f8;
	st.global.f32 	[%rd13], %f9;
	add.s64 	%rd14, %rd12, %rd11;
	ld.global.f32 	%f10, [%rd14];
	add.s64 	%rd15, %rd13, %rd11;
	ld.global.f32 	%f11, [%rd15];
	add.f32 	%f12, %f10, %f11;
	st.global.f32 	[%rd15], %f12;
	add.s64 	%rd16, %rd14, %rd11;
	ld.global.f32 	%f13, [%rd16];
	add.s64 	%rd17, %rd15, %rd11;
	ld.global.f32 	%f14, [%rd17];
	add.f32 	%f15, %f13, %f14;
	st.global.f32 	[%rd17], %f15;
	add.s32 	%r29, %r26, %r29;
	setp.lt.s32 	%p6, %r29, %r12;
	@%p6 bra 	$L__BB1_6;
$L__BB1_7:
	ret;

}


// ===== COMPILED SASS (sm_100) =====

	.target	sm_100

	.elftype	@"ET_EXEC"


//--------------------- .note.nv.tkinfo           --------------------------
	.section	.note.nv.tkinfo,"",@"SHT_NOTE"
	.sectionflags	@"SHF_NOTE_NV_TKINFO"
	.tkinfo
        /*0018*/ 	.word	0x00000002
        /*0030*/ 	.string	""
        /*0030*/ 	.string	"ptxas"
        /*0030*/ 	.string	"Cuda compilation tools, release 13.0, V13.0.88"
        /*0030*/ 	.string	"Build cuda_13.0.r13.0/compiler.36424714_0"
        /*0030*/ 	.string	"-arch sm_100 -m 64 "



//--------------------- .note.nv.cuinfo           --------------------------
	.section	.note.nv.cuinfo,"",@"SHT_NOTE"
	.sectionflags	@"SHF_NOTE_NV_CUINFO"
        /*0018*/ 	.short	0x0002
        /*001a*/ 	.short	0x0064
        /*001c*/ 	.short	0x0082
	.zero		2


//--------------------- .nv.info                  --------------------------
	.section	.nv.info,"",@"SHT_CUDA_INFO"
	.align	4


	//----- nvinfo : EIATTR_REGCOUNT
	.align		4
        /*0000*/ 	.byte	0x04, 0x2f
        /*0002*/ 	.short	(.L_1 - .L_0)
	.align		4
.L_0:
        /*0004*/ 	.word	index@(_Z4initiPfS_)
        /*0008*/ 	.word	0x0000001e


	//----- nvinfo : EIATTR_FRAME_SIZE
	.align		4
.L_1:
        /*000c*/ 	.byte	0x04, 0x11
        /*000e*/ 	.short	(.L_3 - .L_2)
	.align		4
.L_2:
        /*0010*/ 	.word	index@(_Z4initiPfS_)
        /*0014*/ 	.word	0x00000000


	//----- nvinfo : EIATTR_REGCOUNT
	.align		4
.L_3:
        /*0018*/ 	.byte	0x04, 0x2f
        /*001a*/ 	.short	(.L_5 - .L_4)
	.align		4
.L_4:
        /*001c*/ 	.word	index@(_Z3addiPfS_)
        /*0020*/ 	.word	0x00000018


	//----- nvinfo : EIATTR_FRAME_SIZE
	.align		4
.L_5:
        /*0024*/ 	.byte	0x04, 0x11
        /*0026*/ 	.short	(.L_7 - .L_6)
	.align		4
.L_6:
        /*0028*/ 	.word	index@(_Z3addiPfS_)
        /*002c*/ 	.word	0x00000000


	//----- nvinfo : EIATTR_MIN_STACK_SIZE
	.align		4
.L_7:
        /*0030*/ 	.byte	0x04, 0x12
        /*0032*/ 	.short	(.L_9 - .L_8)
	.align		4
.L_8:
        /*0034*/ 	.word	index@(_Z3addiPfS_)
        /*0038*/ 	.word	0x00000000


	//----- nvinfo : EIATTR_MIN_STACK_SIZE
	.align		4
.L_9:
        /*003c*/ 	.byte	0x04, 0x12
        /*003e*/ 	.short	(.L_11 - .L_10)
	.align		4
.L_10:
        /*0040*/ 	.word	index@(_Z4initiPfS_)
        /*0044*/ 	.word	0x00000000
.L_11:


//--------------------- .nv.compat                --------------------------
	.section	.nv.compat,"",@"SHT_CUDA_COMPAT_INFO"
	.align	4
        /*0000*/ 	.byte	0x02, 0x09, 0x00, 0x00, 0x02, 0x02, 0x01, 0x00, 0x02, 0x05, 0x05, 0x00, 0x03, 0x07, 0x01, 0x01
        /*0010*/ 	.byte	0x02, 0x03, 0x00, 0x00, 0x02, 0x06, 0x01, 0x00, 0x04, 0x0b, 0x08, 0x00, 0x09, 0x00, 0x00, 0x00
        /*0020*/ 	.byte	0x00, 0x00, 0x00, 0x00


//--------------------- .nv.info._Z3addiPfS_      --------------------------
	.section	.nv.info._Z3addiPfS_,"",@"SHT_CUDA_INFO"
	.sectionflags	@""
	.align	4


	//----- nvinfo : EIATTR_CUDA_API_VERSION
	.align		4
        /*0000*/ 	.byte	0x04, 0x37
        /*0002*/ 	.short	(.L_13 - .L_12)
.L_12:
        /*0004*/ 	.word	0x00000082


	//----- nvinfo : EIATTR_KPARAM_INFO
	.align		4
.L_13:
        /*0008*/ 	.byte	0x04, 0x17
        /*000a*/ 	.short	(.L_15 - .L_14)
.L_14:
        /*000c*/ 	.word	0x00000000
        /*0010*/ 	.short	0x0002
        /*0012*/ 	.short	0x0010
        /*0014*/ 	.byte	0x00, 0xf5, 0x21, 0x00


	//----- nvinfo : EIATTR_KPARAM_INFO
	.align		4
.L_15:
        /*0018*/ 	.byte	0x04, 0x17
        /*001a*/ 	.short	(.L_17 - .L_16)
.L_16:
        /*001c*/ 	.word	0x00000000
        /*0020*/ 	.short	0x0001
        /*0022*/ 	.short	0x0008
        /*0024*/ 	.byte	0x00, 0xf5, 0x21, 0x00


	//----- nvinfo : EIATTR_KPARAM_INFO
	.align		4
.L_17:
        /*0028*/ 	.byte	0x04, 0x17
        /*002a*/ 	.short	(.L_19 - .L_18)
.L_18:
        /*002c*/ 	.word	0x00000000
        /*0030*/ 	.short	0x0000
        /*0032*/ 	.short	0x0000
        /*0034*/ 	.byte	0x00, 0xf0, 0x11, 0x00


	//----- nvinfo : EIATTR_SPARSE_MMA_MASK
	.align		4
.L_19:
        /*0038*/ 	.byte	0x03, 0x50
        /*003a*/ 	.short	0x0000


	//----- nvinfo : EIATTR_MAXREG_COUNT
	.align		4
        /*003c*/ 	.byte	0x03, 0x1b
        /*003e*/ 	.short	0x00ff


	//----- nvinfo : EIATTR_MERCURY_ISA_VERSION
	.align		4
        /*0040*/ 	.byte	0x03, 0x5f
        /*0042*/ 	.short	0x0101


	//----- nvinfo : EIATTR_VRC_CTA_INIT_COUNT
	.align		4
        /*0044*/ 	.byte	0x02, 0x4a
	.zero		1
	.zero		1


	//----- nvinfo : EIATTR_EXIT_INSTR_OFFSETS
	.align		4
        /*0048*/ 	.byte	0x04, 0x1c
        /*004a*/ 	.short	(.L_21 - .L_20)


	//   ....[0]....
.L_20:
        /*004c*/ 	.word	0x00000090


	//   ....[1]....
        /*0050*/ 	.word	0x00000380


	//   ....[2]....
        /*0054*/ 	.word	0x00000560


	//----- nvinfo : EIATTR_CRS_STACK_SIZE
	.align		4
.L_21:
        /*0058*/ 	.byte	0x04, 0x1e
        /*005a*/ 	.short	(.L_23 - .L_22)
.L_22:
        /*005c*/ 	.word	0x00000000


	//----- nvinfo : EIATTR_CBANK_PARAM_SIZE
	.align		4
.L_23:
        /*0060*/ 	.byte	0x03, 0x19
        /*0062*/ 	.short	0x0018


	//----- nvinfo : EIATTR_PARAM_CBANK
	.align		4
        /*0064*/ 	.byte	0x04, 0x0a
        /*0066*/ 	.short	(.L_25 - .L_24)
	.align		4
.L_24:
        /*0068*/ 	.word	index@(.nv.constant0._Z3addiPfS_)
        /*006c*/ 	.short	0x0380
        /*006e*/ 	.short	0x0018


	//----- nvinfo : EIATTR_SW_WAR
	.align		4
.L_25:
        /*0070*/ 	.byte	0x04, 0x36
        /*0072*/ 	.short	(.L_27 - .L_26)
.L_26:
        /*0074*/ 	.word	0x00000008
.L_27:


//--------------------- .nv.info._Z4initiPfS_     --------------------------
	.section	.nv.info._Z4initiPfS_,"",@"SHT_CUDA_INFO"
	.sectionflags	@""
	.align	4


	//----- nvinfo : EIATTR_CUDA_API_VERSION
	.align		4
        /*0000*/ 	.byte	0x04, 0x37
        /*0002*/ 	.short	(.L_29 - .L_28)
.L_28:
        /*0004*/ 	.word	0x00000082


	//----- nvinfo : EIATTR_KPARAM_INFO
	.align		4
.L_29:
        /*0008*/ 	.byte	0x04, 0x17
        /*000a*/ 	.short	(.L_31 - .L_30)
.L_30:
        /*000c*/ 	.word	0x00000000
        /*0010*/ 	.short	0x0002
        /*0012*/ 	.short	0x0010
        /*0014*/ 	.byte	0x00, 0xf5, 0x21, 0x00


	//----- nvinfo : EIATTR_KPARAM_INFO
	.align		4
.L_31:
        /*0018*/ 	.byte	0x04, 0x17
        /*001a*/ 	.short	(.L_33 - .L_32)
.L_32:
        /*001c*/ 	.word	0x00000000
        /*0020*/ 	.short	0x0001
        /*0022*/ 	.short	0x0008
        /*0024*/ 	.byte	0x00, 0xf5, 0x21, 0x00


	//----- nvinfo : EIATTR_KPARAM_INFO
	.align		4
.L_33:
        /*0028*/ 	.byte	0x04, 0x17
        /*002a*/ 	.short	(.L_35 - .L_34)
.L_34:
        /*002c*/ 	.word	0x00000000
        /*0030*/ 	.short	0x0000
        /*0032*/ 	.short	0x0000
        /*0034*/ 	.byte	0x00, 0xf0, 0x11, 0x00


	//----- nvinfo : EIATTR_SPARSE_MMA_MASK
	.align		4
.L_35:
        /*0038*/ 	.byte	0x03, 0x50
        /*003a*/ 	.short	0x0000


	//----- nvinfo : EIATTR_MAXREG_COUNT
	.align		4
        /*003c*/ 	.byte	0x03, 0x1b
        /*003e*/ 	.short	0x00ff


	//----- nvinfo : EIATTR_MERCURY_ISA_VERSION
	.align		4
        /*0040*/ 	.byte	0x03, 0x5f
        /*0042*/ 	.short	0x0101


	//----- nvinfo : EIATTR_VRC_CTA_INIT_COUNT
	.align		4
        /*0044*/ 	.byte	0x02, 0x4a
	.zero		1
	.zero		1


	//----- nvinfo : EIATTR_EXIT_INSTR_OFFSETS
	.align		4
        /*0048*/ 	.byte	0x04, 0x1c
        /*004a*/ 	.short	(.L_37 - .L_36)


	//   ....[0]....
.L_36:
        /*004c*/ 	.word	0x00000110


	//   ....[1]....
        /*0050*/ 	.word	0x00010260


	//----- nvinfo : EIATTR_CRS_STACK_SIZE
	.align		4
.L_37:
        /*0054*/ 	.byte	0x04, 0x1e
        /*0056*/ 	.short	(.L_39 - .L_38)
.L_38:
        /*0058*/ 	.word	0x00000000


	//----- nvinfo : EIATTR_CBANK_PARAM_SIZE
	.align		4
.L_39:
        /*005c*/ 	.byte	0x03, 0x19
        /*005e*/ 	.short	0x0018


	//----- nvinfo : EIATTR_PARAM_CBANK
	.align		4
        /*0060*/ 	.byte	0x04, 0x0a
        /*0062*/ 	.short	(.L_41 - .L_40)
	.align		4
.L_40:
        /*0064*/ 	.word	index@(.nv.constant0._Z4initiPfS_)
        /*0068*/ 	.short	0x0380
        /*006a*/ 	.short	0x0018


	//----- nvinfo : EIATTR_SW_WAR
	.align		4
.L_41:
        /*006c*/ 	.byte	0x04, 0x36
        /*006e*/ 	.short	(.L_43 - .L_42)
.L_42:
        /*0070*/ 	.word	0x00000008
.L_43:


//--------------------- .nv.callgraph             --------------------------
	.section	.nv.callgraph,"",@"SHT_CUDA_CALLGRAPH"
	.align	4
	.sectionentsize	8
	.align		4
        /*0000*/ 	.word	0x00000000
	.align		4
        /*0004*/ 	.word	0xffffffff
	.align		4
        /*0008*/ 	.word	0x00000000
	.align		4
        /*000c*/ 	.word	0xfffffffe
	.align		4
        /*0010*/ 	.word	0x00000000
	.align		4
        /*0014*/ 	.word	0xfffffffd
	.align		4
        /*0018*/ 	.word	0x00000000
	.align		4
        /*001c*/ 	.word	0xfffffffc


//--------------------- .text._Z3addiPfS_         --------------------------
	.section	.text._Z3addiPfS_,"ax",@progbits
	.align	128
        .global         _Z3addiPfS_
        .type           _Z3addiPfS_,@function
        .size           _Z3addiPfS_,(.L_x_7 - _Z3addiPfS_)
        .other          _Z3addiPfS_,@"STO_CUDA_ENTRY STV_DEFAULT"
_Z3addiPfS_:
.text._Z3addiPfS_:
[----:B------:R-:W-:Y:S01]  /*0000*/  LDC R1, c[0x0][0x37c] ;  /* 0x0000df00ff017b82 */ /* 0x000fe20000000800 */
[----:B------:R-:W0:Y:S07]  /*0010*/  S2R R3, SR_TID.X ;  /* 0x0000000000037919 */ /* 0x000e2e0000002100 */
[----:B------:R-:W0:Y:S01]  /*0020*/  S2UR UR4, SR_CTAID.X ;  /* 0x00000000000479c3 */ /* 0x000e220000002500 */
[----:B------:R-:W1:Y:S07]  /*0030*/  LDCU UR6, c[0x0][0x380] ;  /* 0x00007000ff0677ac */ /* 0x000e6e0008000800 */
[----:B------:R-:W0:Y:S01]  /*0040*/  LDC R0, c[0x0][0x360] ;  /* 0x0000d800ff007b82 */ /* 0x000e220000000800 */
[----:B------:R-:W2:Y:S01]  /*0050*/  LDCU UR5, c[0x0][0x370] ;  /* 0x00006e00ff0577ac */ /* 0x000ea20008000800 */
[----:B0-----:R-:W-:-:S02]  /*0060*/  IMAD R3, R0, UR4, R3 ;  /* 0x0000000400037c24 */ /* 0x001fc4000f8e0203 */
[----:B--2---:R-:W-:-:S03]  /*0070*/  IMAD R0, R0, UR5, RZ ;  /* 0x0000000500007c24 */ /* 0x004fc6000f8e02ff */
[----:B-1----:R-:W-:-:S13]  /*0080*/  ISETP.GE.AND P0, PT, R3, UR6, PT ;  /* 0x0000000603007c0c */ /* 0x002fda000bf06270 */
[----:B------:R-:W-:Y:S05]  /*0090*/  @P0 EXIT ;  /* 0x000000000000094d */ /* 0x000fea0003800000 */
[----:B------:R-:W0:Y:S01]  /*00a0*/  I2F.U32.RP R8, R0 ;  /* 0x0000000000087306 */ /* 0x000e220000209000 */
[C---:B------:R-:W-:Y:S01]  /*00b0*/  IMAD.IADD R2, R0.reuse, 0x1, R3 ;  /* 0x0000000100027824 */ /* 0x040fe200078e0203 */
[----:B------:R-:W-:Y:S01]  /*00c0*/  IADD3 R9, PT, PT, RZ, -R0, RZ ;  /* 0x80000000ff097210 */ /* 0x000fe20007ffe0ff */
[----:B------:R-:W1:Y:S01]  /*00d0*/  LDCU.64 UR4, c[0x0][0x358] ;  /* 0x00006b00ff0477ac */ /* 0x000e620008000a00 */
[----:B------:R-:W-:Y:S01]  /*00e0*/  ISETP.NE.U32.AND P2, PT, R0, RZ, PT ;  /* 0x000000ff0000720c */ /* 0x000fe20003f45070 */
[----:B------:R-:W-:Y:S01]  /*00f0*/  BSSY.RECONVERGENT B0, `(.L_x_0) ;  /* 0x0000028000007945 */ /* 0x000fe20003800200 */
[C---:B------:R-:W-:Y:S02]  /*0100*/  ISETP.GE.AND P0, PT, R2.reuse, UR6, PT ;  /* 0x0000000602007c0c */ /* 0x040fe4000bf06270 */
[----:B------:R-:W-:Y:S02]  /*0110*/  VIMNMX R7, PT, PT, R2, UR6, !PT ;  /* 0x0000000602077c48 */ /* 0x000fe4000ffe0100 */
[----:B------:R-:W-:-:S04]  /*0120*/  SEL R6, RZ, 0x1, P0 ;  /* 0x00000001ff067807 */ /* 0x000fc80000000000 */
[----:B------:R-:W-:Y:S01]  /*0130*/  IADD3 R7, PT, PT, R7, -R2, -R6 ;  /* 0x8000000207077210 */ /* 0x000fe20007ffe806 */
[----:B0-----:R-:W0:Y:S02]  /*0140*/  MUFU.RCP R8, R8 ;  /* 0x0000000800087308 */ /* 0x001e240000001000 */
[----:B0-----:R-:W-:-:S06]  /*0150*/  IADD3 R4, PT, PT, R8, 0xffffffe, RZ ;  /* 0x0ffffffe08047810 */ /* 0x001fcc0007ffe0ff */
[----:B------:R0:W2:Y:S02]  /*0160*/  F2I.FTZ.U32.TRUNC.NTZ R5, R4 ;  /* 0x0000000400057305 */ /* 0x0000a4000021f000 */
[----:B0-----:R-:W-:Y:S02]  /*0170*/  HFMA2 R4, -RZ, RZ, 0, 0 ;  /* 0x00000000ff047431 */ /* 0x001fe400000001ff */
[----:B--2---:R-:W-:-:S04]  /*0180*/  IMAD R9, R9, R5, RZ ;  /* 0x0000000509097224 */ /* 0x004fc800078e02ff */
[----:B------:R-:W-:-:S06]  /*0190*/  IMAD.HI.U32 R8, R5, R9, R4 ;  /* 0x0000000905087227 */ /* 0x000fcc00078e0004 */
[----:B------:R-:W-:-:S05]  /*01a0*/  IMAD.HI.U32 R5, R8, R7, RZ ;  /* 0x0000000708057227 */ /* 0x000fca00078e00ff */
[----:B------:R-:W-:-:S05]  /*01b0*/  IADD3 R2, PT, PT, -R5, RZ, RZ ;  /* 0x000000ff05027210 */ /* 0x000fca0007ffe1ff */
[----:B------:R-:W-:-:S05]  /*01c0*/  IMAD R7, R0, R2, R7 ;  /* 0x0000000200077224 */ /* 0x000fca00078e0207 */
[----:B------:R-:W-:-:S13]  /*01d0*/  ISETP.GE.U32.AND P0, PT, R7, R0, PT ;  /* 0x000000000700720c */ /* 0x000fda0003f06070 */
[----:B------:R-:W-:Y:S01]  /*01e0*/  @P0 IMAD.IADD R7, R7, 0x1, -R0 ;  /* 0x0000000107070824 */ /* 0x000fe200078e0a00 */
[----:B------:R-:W-:-:S04]  /*01f0*/  @P0 IADD3 R5, PT, PT, R5, 0x1, RZ ;  /* 0x0000000105050810 */ /* 0x000fc80007ffe0ff */
[----:B------:R-:W-:-:S13]  /*0200*/  ISETP.GE.U32.AND P1, PT, R7, R0, PT ;  /* 0x000000000700720c */ /* 0x000fda0003f26070 */
[----:B------:R-:W-:Y:S02]  /*0210*/  @P1 IADD3 R5, PT, PT, R5, 0x1, RZ ;  /* 0x0000000105051810 */ /* 0x000fe40007ffe0ff */
[----:B------:R-:W-:-:S05]  /*0220*/  @!P2 LOP3.LUT R5, RZ, R0, RZ, 0x33, !PT ;  /* 0x00000000ff05a212 */ /* 0x000fca00078e33ff */
[----:B------:R-:W-:-:S05]  /*0230*/  IMAD.IADD R2, R6, 0x1, R5 ;  /* 0x0000000106027824 */ /* 0x000fca00078e0205 */
[C---:B------:R-:W-:Y:S02]  /*0240*/  LOP3.LUT R4, R2.reuse, 0x3, RZ, 0xc0, !PT ;  /* 0x0000000302047812 */ /* 0x040fe400078ec0ff */
[----:B------:R-:W-:Y:S02]  /*0250*/  ISETP.GE.U32.AND P1, PT, R2, 0x3, PT ;  /* 0x000000030200780c */ /* 0x000fe40003f26070 */
[----:B------:R-:W-:-:S13]  /*0260*/  ISETP.NE.AND P0, PT, R4, 0x3, PT ;  /* 0x000000030400780c */ /* 0x000fda0003f05270 */
[----:B-1----:R-:W-:Y:S05]  /*0270*/  @!P0 BRA `(.L_x_1) ;  /* 0x00000000003c8947 */ /* 0x002fea0003800000 */
[----:B------:R-:W0:Y:S01]  /*0280*/  LDC.64 R8, c[0x0][0x390] ;  /* 0x0000e400ff087b82 */ /* 0x000e220000000a00 */
[----:B------:R-:W-:-:S04]  /*0290*/  IADD3 R2, PT, PT, R2, 0x1, RZ ;  /* 0x0000000102027810 */ /* 0x000fc80007ffe0ff */
[----:B------:R-:W-:-:S03]  /*02a0*/  LOP3.LUT R2, R2, 0x3, RZ, 0xc0, !PT ;  /* 0x0000000302027812 */ /* 0x000fc600078ec0ff */
[----:B------:R-:W1:Y:S01]  /*02b0*/  LDC.64 R10, c[0x0][0x388] ;  /* 0x0000e200ff0a7b82 */ /* 0x000e620000000a00 */
[----:B------:R-:W-:-:S07]  /*02c0*/  IADD3 R2, PT, PT, -R2, RZ, RZ ;  /* 0x000000ff02027210 */ /* 0x000fce0007ffe1ff */
.L_x_2:
[----:B-1----:R-:W-:-:S04]  /*02d0*/  IMAD.WIDE R6, R3, 0x4, R10 ;  /* 0x0000000403067825 */ /* 0x002fc800078e020a */
[----:B0-2---:R-:W-:Y:S02]  /*02e0*/  IMAD.WIDE R4, R3, 0x4, R8 ;  /* 0x0000000403047825 */ /* 0x005fe400078e0208 */
[----:B------:R-:W2:Y:S04]  /*02f0*/  LDG.E R6, desc[UR4][R6.64] ;  /* 0x0000000406067981 */ /* 0x000ea8000c1e1900 */
[----:B------:R-:W2:Y:S01]  /*0300*/  LDG.E R13, desc[UR4][R4.64] ;  /* 0x00000004040d7981 */ /* 0x000ea2000c1e1900 */
[----:B------:R-:W-:Y:S01]  /*0310*/  VIADD R2, R2, 0x1 ;  /* 0x0000000102027836 */ /* 0x000fe20000000000 */
[----:B------:R-:W-:-:S04]  /*0320*/  IADD3 R3, PT, PT, R0, R3, RZ ;  /* 0x0000000300037210 */ /* 0x000fc80007ffe0ff */
[----:B------:R-:W-:Y:S01]  /*0330*/  ISETP.NE.AND P0, PT, R2, RZ, PT ;  /* 0x000000ff0200720c */ /* 0x000fe20003f05270 */
[----:B--2---:R-:W-:-:S05]  /*0340*/  FADD R13, R6, R13 ;  /* 0x0000000d060d7221 */ /* 0x004fca0000000000 */
[----:B------:R2:W-:Y:S07]  /*0350*/  STG.E desc[UR4][R4.64], R13 ;  /* 0x0000000d04007986 */ /* 0x0005ee000c101904 */
[----:B------:R-:W-:Y:S05]  /*0360*/  @P0 BRA `(.L_x_2) ;  /* 0xfffffffc00d80947 */ /* 0x000fea000383ffff */
.L_x_1:
[----:B------:R-:W-:Y:S05]  /*0370*/  BSYNC.RECONVERGENT B0 ;  /* 0x0000000000007941 */ /* 0x000fea0003800200 */
.L_x_0:
[----:B------:R-:W-:Y:S05]  /*0380*/  @!P1 EXIT ;  /* 0x000000000000994d */ /* 0x000fea0003800000 */
.L_x_3:
[----:B-12---:R-:W0:Y:S08]  /*0390*/  LDC.64 R4, c[0x0][0x388] ;  /* 0x0000e200ff047b82 */ /* 0x006e300000000a00 */
[----:B------:R-:W1:Y:S01]  /*03a0*/  LDC.64 R6, c[0x0][0x390] ;  /* 0x0000e400ff067b82 */ /* 0x000e620000000a00 */
[----:B0-----:R-:W-:-:S05]  /*03b0*/  IMAD.WIDE R12, R3, 0x4, R4 ;  /* 0x00000004030c7825 */ /* 0x001fca00078e0204 */
[----:B------:R-:W2:Y:S01]  /*03c0*/  LDG.E R2, desc[UR4][R12.64] ;  /* 0x000000040c027981 */ /* 0x000ea2000c1e1900 */
[----:B-1----:R-:W-:-:S05]  /*03d0*/  IMAD.WIDE R14, R3, 0x4, R6 ;  /* 0x00000004030e7825 */ /* 0x002fca00078e0206 */
[----:B------:R-:W2:Y:S01]  /*03e0*/  LDG.E R5, desc[UR4][R14.64] ;  /* 0x000000040e057981 */ /* 0x000ea2000c1e1900 */
[----:B------:R-:W-:-:S04]  /*03f0*/  IMAD.WIDE R6, R0, 0x4, R14 ;  /* 0x0000000400067825 */ /* 0x000fc800078e020e */
[----:B--2---:R-:W-:Y:S01]  /*0400*/  FADD R17, R2, R5 ;  /* 0x0000000502117221 */ /* 0x004fe20000000000 */
[----:B------:R-:W-:-:S04]  /*0410*/  IMAD.WIDE R4, R0, 0x4, R12 ;  /* 0x0000000400047825 */ /* 0x000fc800078e020c */
[----:B------:R0:W-:Y:S04]  /*0420*/  STG.E desc[UR4][R14.64], R17 ;  /* 0x000000110e007986 */ /* 0x0001e8000c101904 */
[----:B------:R-:W2:Y:S04]  /*0430*/  LDG.E R2, desc[UR4][R4.64] ;  /* 0x0000000404027981 */ /* 0x000ea8000c1e1900 */
[----:B------:R-:W2:Y:S01]  /*0440*/  LDG.E R9, desc[UR4][R6.64] ;  /* 0x0000000406097981 */ /* 0x000ea2000c1e1900 */
[----:B------:R-:W-:-:S04]  /*0450*/  IMAD.WIDE R10, R0, 0x4, R6 ;  /* 0x00000004000a7825 */ /* 0x000fc800078e0206 */
[----:B--2---:R-:W-:Y:S01]  /*0460*/  FADD R19, R2, R9 ;  /* 0x0000000902137221 */ /* 0x004fe20000000000 */
[----:B------:R-:W-:-:S04]  /*0470*/  IMAD.WIDE R8, R0, 0x4, R4 ;  /* 0x0000000400087825 */ /* 0x000fc800078e0204 */
[----:B------:R1:W-:Y:S04]  /*0480*/  STG.E desc[UR4][R6.64], R19 ;  /* 0x0000001306007986 */ /* 0x0003e8000c101904 */
[----:B------:R-:W2:Y:S04]  /*0490*/  LDG.E R2, desc[UR4][R8.64] ;  /* 0x0000000408027981 */ /* 0x000ea8000c1e1900 */
[----:B------:R-:W2:Y:S01]  /*04a0*/  LDG.E R13, desc[UR4][R10.64] ;  /* 0x000000040a0d7981 */ /* 0x000ea2000c1e1900 */
[----:B0-----:R-:W-:-:S04]  /*04b0*/  IMAD.WIDE R14, R0, 0x4, R10 ;  /* 0x00000004000e7825 */ /* 0x001fc800078e020a */
[----:B--2---:R-:W-:Y:S01]  /*04c0*/  FADD R21, R2, R13 ;  /* 0x0000000d02157221 */ /* 0x004fe20000000000 */
[----:B------:R-:W-:-:S04]  /*04d0*/  IMAD.WIDE R12, R0, 0x4, R8 ;  /* 0x00000004000c7825 */ /* 0x000fc800078e0208 */
[----:B------:R1:W-:Y:S04]  /*04e0*/  STG.E desc[UR4][R10.64], R21 ;  /* 0x000000150a007986 */ /* 0x0003e8000c101904 */
[----:B------:R-:W2:Y:S04]  /*04f0*/  LDG.E R12, desc[UR4][R12.64] ;  /* 0x000000040c0c7981 */ /* 0x000ea8000c1e1900 */
[----:B------:R-:W2:Y:S01]  /*0500*/  LDG.E R5, desc[UR4][R14.64] ;  /* 0x000000040e057981 */ /* 0x000ea2000c1e1900 */
[----:B------:R-:W-:-:S04]  /*0510*/  LEA R3, R0, R3, 0x2 ;  /* 0x0000000300037211 */ /* 0x000fc800078e10ff */
[----:B------:R-:W-:Y:S01]  /*0520*/  ISETP.GE.AND P0, PT, R3, UR6, PT ;  /* 0x0000000603007c0c */ /* 0x000fe2000bf06270 */
[----:B--2---:R-:W-:-:S05]  /*0530*/  FADD R5, R12, R5 ;  /* 0x000000050c057221 */ /* 0x004fca0000000000 */
[----:B------:R1:W-:Y:S07]  /*0540*/  STG.E desc[UR4][R14.64], R5 ;  /* 0x000000050e007986 */ /* 0x0003ee000c101904 */
[----:B------:R-:W-:Y:S05]  /*0550*/  @!P0 BRA `(.L_x_3) ;  /* 0xfffffffc008c8947 */ /* 0x000fea000383ffff */
[----:B------:R-:W-:Y:S05]  /*0560*/  EXIT ;  /* 0x000000000000794d */ /* 0x000fea0003800000 */
.L_x_4:
[----:B------:R-:W-:-:S00]  /*0570*/  BRA `(.L_x_4) ;  /* 0xfffffffc00fc7947 */ /* 0x000fc0000383ffff */
[----:B------:R-:W-:-:S00]  /*0580*/  NOP ;  /* 0x0000000000007918 */ /* 0x000fc00000000000 */
[----:B------:R-:W-:-:S00]  /*0590*/  NOP ;  /* 0x0000000000007918 */ /* 0x000fc00000000000 */
[----:B------:R-:W-:-:S00]  /*05a0*/  NOP ;  /* 0x0000000000007918 */ /* 0x000fc00000000000 */
[----:B------:R-:W-:-:S00]  /*05b0*/  NOP ;  /* 0x0000000000007918 */ /* 0x000fc00000000000 */
[----:B------:R-:W-:-:S00]  /*05c0*/  NOP ;  /* 0x0000000000007918 */ /* 0x000fc00000000000 */
[----:B------:R-:W-:-:S00]  /*05d0*/  NOP ;  /* 0x0000000000007918 */ /* 0x000fc00000000000 */
[----:B------:R-:W-:-:S00]  /*05e0*/  NOP ;  /* 0x0000000000007918 */ /* 0x000fc00000000000 */
[----:B------:R-:W-:-:S00]  /*05f0*/  NOP ;  /* 0x0000000000007918 */ /* 0x000fc00000000000 */
.L_x_7:


//--------------------- .text._Z4initiPfS_        --------------------------
	.section	.text._Z4initiPfS_,"ax",@progbits
	.align	128
        .global         _Z4initiPfS_
        .type           _Z4initiPfS_,@function
        .size           _Z4initiPfS_,(.L_x_8 - _Z4initiPfS_)
        .other          _Z4initiPfS_,@"STO_CUDA_ENTRY STV_DEFAULT"
_Z4initiPfS_:
.text._Z4initiPfS_:
[----:B------:R-:W-:Y:S01]  /*0000*/  LDC R1, c[0x0][0x37c] ;  /* 0x0000df00ff017b82 */ /* 0x000fe20000000800 */
[----:B------:R-:W0:Y:S07]  /*0010*/  S2R R0, SR_TID.X ;  /* 0x0000000000007919 */ /* 0x000e2e0000002100 */
[----:B------:R-:W0:Y:S01]  /*0020*/  S2UR UR7, SR_CTAID.X ;  /* 0x00000000000779c3 */ /* 0x000e220000002500 */
[----:B------:R-:W1:Y:S01]  /*0030*/  LDCU UR6, c[0x0][0x380] ;  /* 0x00007000ff0677ac */ /* 0x000e620008000800 */
[----:B------:R-:W-:Y:S01]  /*0040*/  UMOV UR4, 0xffff ;  /* 0x0000ffff00047882 */ /* 0x000fe20000000000 */
[----:B------:R-:W-:-:S05]  /*0050*/  UMOV UR5, 0x0 ;  /* 0x0000000000057882 */ /* 0x000fca0000000000 */
[----:B------:R-:W0:Y:S01]  /*0060*/  LDC R3, c[0x0][0x360] ;  /* 0x0000d800ff037b82 */ /* 0x000e220000000800 */
[----:B-1----:R-:W-:-:S04]  /*0070*/  UIMAD.WIDE UR4, UR6, 0x4, UR4 ;  /* 0x00000004060478a5 */ /* 0x002fc8000f8e0204 */
[----:B------:R-:W-:Y:S02]  /*0080*/  USHF.R.U64 UR10, UR4, 0x10, UR5 ;  /* 0x00000010040a7899 */ /* 0x000fe40008001205 */
[----:B------:R-:W-:Y:S01]  /*0090*/  USHF.R.U32.HI UR5, URZ, 0x10, UR5 ;  /* 0x00000010ff057899 */ /* 0x000fe20008011605 */
[----:B0-----:R-:W-:Y:S01]  /*00a0*/  IMAD R2, R3, UR7, R0 ;  /* 0x0000000703027c24 */ /* 0x001fe2000f8e0200 */
[----:B------:R-:W0:Y:S04]  /*00b0*/  LDCU UR7, c[0x0][0x370] ;  /* 0x00006e00ff0777ac */ /* 0x000e280008000800 */
[----:B------:R-:W-:Y:S01]  /*00c0*/  SHF.R.U32.HI R8, RZ, 0x5, R2 ;  /* 0x00000005ff087819 */ /* 0x000fe20000011602 */
[----:B------:R-:W-:-:S03]  /*00d0*/  IMAD.U32 R2, RZ, RZ, UR5 ;  /* 0x00000005ff027e24 */ /* 0x000fc6000f8e00ff */
[----:B------:R-:W-:-:S04]  /*00e0*/  ISETP.LT.U32.AND P0, PT, R8, UR10, PT ;  /* 0x0000000a08007c0c */ /* 0x000fc8000bf01070 */
[----:B------:R-:W-:Y:S01]  /*00f0*/  ISETP.GT.U32.AND.EX P0, PT, R2, RZ, PT, P0 ;  /* 0x000000ff0200720c */ /* 0x000fe20003f04100 */
[----:B0-----:R-:W-:-:S12]  /*0100*/  IMAD R6, R3, UR7, RZ ;  /* 0x0000000703067c24 */ /* 0x001fd8000f8e02ff */
[----:B------:R-:W-:Y:S05]  /*0110*/  @!P0 EXIT ;  /* 0x000000000000894d */ /* 0x000fea0003800000 */
[----:B------:R-:W-:Y:S01]  /*0120*/  IMAD.MOV.U32 R7, RZ, RZ, RZ ;  /* 0x000000ffff077224 */ /* 0x000fe200078e00ff */
[----:B------:R-:W0:Y:S01]  /*0130*/  LDCU.64 UR8, c[0x0][0x358] ;  /* 0x00006b00ff0877ac */ /* 0x000e220008000a00 */
[----:B------:R-:W1:Y:S01]  /*0140*/  LDCU UR7, c[0x0][0x380] ;  /* 0x00007000ff0777ac */ /* 0x000e620008000800 */
[----:B------:R-:W2:Y:S01]  /*0150*/  LDCU.64 UR12, c[0x0][0x388] ;  /* 0x00007100ff0c77ac */ /* 0x000ea20008000a00 */
[----:B------:R-:W3:Y:S01]  /*0160*/  LDCU.64 UR14, c[0x0][0x390] ;  /* 0x00007200ff0e77ac */ /* 0x000ee20008000a00 */
[----:B------:R-:W-:-:S12]  /*0170*/  USHF.R.S32.HI UR4, URZ, 0x1f, UR6 ;  /* 0x0000001fff047899 */ /* 0x000fd80008011406 */
.L_x_5:
[C---:B----4-:R-:W-:Y:S01]  /*0180*/  IMAD.SHL.U32 R3, R8.reuse, 0x4000, RZ ;  /* 0x0000400008037824 */ /* 0x050fe200078e00ff */
[----:B------:R-:W-:-:S04]  /*0190*/  SHF.L.U64.HI R9, R8, 0xe, R7 ;  /* 0x0000000e08097819 */ /* 0x000fc80000010207 */
[----:B------:R-:W-:Y:S02]  /*01a0*/  LOP3.LUT R3, R3, 0xffffc000, RZ, 0xc0, !PT ;  /* 0xffffc00003037812 */ /* 0x000fe400078ec0ff */
[----:B------:R-:W-:Y:S02]  /*01b0*/  LOP3.LUT R9, R9, 0x3fffffff, RZ, 0xc0, !PT ;  /* 0x3fffffff09097812 */ /* 0x000fe400078ec0ff */
[----:B------:R-:W-:-:S04]  /*01c0*/  LOP3.LUT R10, R3, 0x1f, R0, 0xf8, !PT ;  /* 0x0000001f030a7812 */ /* 0x000fc800078ef800 */
[C---:B-1----:R-:W-:Y:S01]  /*01d0*/  ISETP.GE.U32.AND P3, PT, R10.reuse, UR7, PT ;  /* 0x000000070a007c0c */ /* 0x042fe2000bf66070 */
[C---:B------:R-:W-:Y:S01]  /*01e0*/  IMAD.SHL.U32 R4, R10.reuse, 0x4, RZ ;  /* 0x000000040a047824 */ /* 0x040fe200078e00ff */
[C---:B------:R-:W-:Y:S02]  /*01f0*/  IADD3 R3, P6, PT, R10.reuse, 0x40, RZ ;  /* 0x000000400a037810 */ /* 0x040fe40007fde0ff */
[----:B------:R-:W-:Y:S02]  /*0200*/  SHF.L.U64.HI R11, R10, 0x2, R9 ;  /* 0x000000020a0b7819 */ /* 0x000fe40000010209 */
[----:B--2---:R-:W-:Y:S02]  /*0210*/  IADD3 R2, P5, PT, R4, UR12, RZ ;  /* 0x0000000c04027c10 */ /* 0x004fe4000ffbe0ff */
[----:B------:R-:W-:Y:S02]  /*0220*/  ISETP.GE.U32.AND.EX P3, PT, R9, UR4, PT, P3 ;  /* 0x0000000409007c0c */ /* 0x000fe4000bf66130 */
[----:B------:R-:W-:-:S02]  /*0230*/  IADD3 R5, P2, PT, R10, 0x20, RZ ;  /* 0x000000200a057810 */ /* 0x000fc40007f5e0ff */
[----:B------:R-:W-:Y:S02]  /*0240*/  ISETP.GE.U32.AND P1, PT, R3, UR7, PT ;  /* 0x0000000703007c0c */ /* 0x000fe4000bf26070 */
[----:B------:R-:W-:Y:S01]  /*0250*/  IADD3.X R3, PT, PT, R11, UR13, RZ, P5, !PT ;  /* 0x0000000d0b037c10 */ /* 0x000fe2000affe4ff */
[--C-:B------:R-:W-:Y:S01]  /*0260*/  IMAD.X R13, RZ, RZ, R9.reuse, P2 ;  /* 0x000000ffff0d7224 */ /* 0x100fe200010e0609 */
[----:B------:R-:W-:Y:S02]  /*0270*/  IADD3 R12, P5, PT, R10, 0x60, RZ ;  /* 0x000000600a0c7810 */ /* 0x000fe40007fbe0ff */
[----:B------:R-:W-:Y:S02]  /*0280*/  ISETP.GE.U32.AND P4, PT, R5, UR7, PT ;  /* 0x0000000705007c0c */ /* 0x000fe4000bf86070 */
[----:B------:R-:W-:Y:S01]  /*0290*/  ISETP.GE.U32.AND P2, PT, R12, UR7, PT ;  /* 0x000000070c007c0c */ /* 0x000fe2000bf46070 */
[--C-:B------:R-:W-:Y:S01]  /*02a0*/  IMAD.X R12, RZ, RZ, R9.reuse, P6 ;  /* 0x000000ffff0c7224 */ /* 0x100fe200030e0609 */
[----:B---3--:R-:W-:Y:S01]  /*02b0*/  IADD3 R4, P0, PT, R4, UR14, RZ ;  /* 0x0000000e04047c10 */ /* 0x008fe2000ff1e0ff */
[----:B------:R-:W-:Y:S01]  /*02c0*/  @!P3 IMAD.MOV.U32 R15, RZ, RZ, 0x3f800000 ;  /* 0x3f800000ff0fb424 */ /* 0x000fe200078e00ff */
[----:B------:R-:W-:Y:S01]  /*02d0*/  ISETP.GE.U32.AND.EX P4, PT, R13, UR4, PT, P4 ;  /* 0x000000040d007c0c */ /* 0x000fe2000bf86140 */
[----:B------:R-:W-:Y:S01]  /*02e0*/  @!P3 IMAD.MOV.U32 R17, RZ, RZ, 0x40000000 ;  /* 0x40000000ff11b424 */ /* 0x000fe200078e00ff */
[----:B------:R-:W-:Y:S01]  /*02f0*/  ISETP.GE.U32.AND.EX P1, PT, R12, UR4, PT, P1 ;  /* 0x000000040c007c0c */ /* 0x000fe2000bf26110 */
[----:B------:R-:W-:Y:S01]  /*0300*/  IMAD.X R14, RZ, RZ, R9, P5 ;  /* 0x000000ffff0e7224 */ /* 0x000fe200028e0609 */
[----:B------:R-:W-:Y:S01]  /*0310*/  IADD3.X R5, PT, PT, R11, UR15, RZ, P0, !PT ;  /* 0x0000000f0b057c10 */ /* 0x000fe200087fe4ff */
[----:B0-----:R0:W-:Y:S01]  /*0320*/  @!P3 STG.E desc[UR8][R2.64], R15 ;  /* 0x0000000f0200b986 */ /* 0x0011e2000c101908 */
[----:B------:R-:W-:-:S02]  /*0330*/  IADD3 R11, P0, PT, R10, 0x80, RZ ;  /* 0x000000800a0b7810 */ /* 0x000fc40007f1e0ff */
[----:B------:R-:W-:Y:S01]  /*0340*/  ISETP.GE.U32.AND.EX P2, PT, R14, UR4, PT, P2 ;  /* 0x000000040e007c0c */ /* 0x000fe2000bf46120 */
[----:B------:R1:W-:Y:S01]  /*0350*/  @!P3 STG.E desc[UR8][R4.64], R17 ;  /* 0x000000110400b986 */ /* 0x0003e2000c101908 */
[----:B------:R-:W-:Y:S01]  /*0360*/  IADD3 R12, P3, PT, R10, 0xa0, RZ ;  /* 0x000000a00a0c7810 */ /* 0x000fe20007f7e0ff */
[--C-:B------:R-:W-:Y:S01]  /*0370*/  IMAD.X R13, RZ, RZ, R9.reuse, P0 ;  /* 0x000000ffff0d7224 */ /* 0x100fe200000e0609 */
[----:B------:R-:W-:Y:S02]  /*0380*/  ISETP.GE.U32.AND P6, PT, R11, UR7, PT ;  /* 0x000000070b007c0c */ /* 0x000fe4000bfc6070 */
[----:B------:R-:W-:Y:S01]  /*0390*/  ISETP.GE.U32.AND P0, PT, R12, UR7, PT ;  /* 0x000000070c007c0c */ /* 0x000fe2000bf06070 */
[--C-:B------:R-:W-:Y:S01]  /*03a0*/  IMAD.X R12, RZ, RZ, R9.reuse, P3 ;  /* 0x000000ffff0c7224 */ /* 0x100fe200018e0609 */
[----:B------:R-:W-:Y:S01]  /*03b0*/  ISETP.GE.U32.AND.EX P6, PT, R13, UR4, PT, P6 ;  /* 0x000000040d007c0c */ /* 0x000fe2000bfc6160 */
[----:B0-----:R-:W-:Y:S01]  /*03c0*/  @!P4 IMAD.MOV.U32 R15, RZ, RZ, 0x3f800000 ;  /* 0x3f800000ff0fc424 */ /* 0x001fe200078e00ff */
[----:B------:R-:W-:Y:S01]  /*03d0*/  IADD3 R11, P5, PT, R10, 0xc0, RZ ;  /* 0x000000c00a0b7810 */ /* 0x000fe20007fbe0ff */
[----:B------:R-:W-:Y:S01]  /*03e0*/  @!P1 IMAD.MOV.U32 R19, RZ, RZ, 0x3f800000 ;  /* 0x3f800000ff139424 */ /* 0x000fe200078e00ff */
[----:B------:R-:W-:Y:S01]  /*03f0*/  ISETP.GE.U32.AND.EX P0, PT, R12, UR4, PT, P0 ;  /* 0x000000040c007c0c */ /* 0x000fe2000bf06100 */
[----:B-1----:R-:W-:Y:S01]  /*0400*/  @!P4 IMAD.MOV.U32 R17, RZ, RZ, 0x40000000 ;  /* 0x40000000ff11c424 */ /* 0x002fe200078e00ff */
[----:B------:R0:W-:Y:S01]  /*0410*/  @!P4 STG.E desc[UR8][R2.64+0x80], R15 ;  /* 0x0000800f0200c986 */ /* 0x0001e2000c101908 */
[----:B------:R-:W-:Y:S01]  /*0420*/  @!P1 IMAD.MOV.U32 R21, RZ, RZ, 0x40000000 ;  /* 0x40000000ff159424 */ /* 0x000fe200078e00ff */
[----:B------:R-:W-:Y:S01]  /*0430*/  ISETP.GE.U32.AND P3, PT, R11, UR7, PT ;  /* 0x000000070b007c0c */ /* 0x000fe2000bf66070 */
[----:B------:R-:W-:Y:S01]  /*0440*/  IMAD.X R13, RZ, RZ, R9, P5 ;  /* 0x000000ffff0d7224 */ /* 0x000fe200028e0609 */
[----:B------:R1:W-:Y:S01]  /*0450*/  @!P4 STG.E desc[UR8][R4.64+0x80], R17 ;  /* 0x000080110400c986 */ /* 0x0003e2000c101908 */
[----:B------:R-:W-:-:S03]  /*0460*/  IADD3 R12, P4, PT, R10, 0xe0, RZ ;  /* 0x000000e00a0c7810 */ /* 0x000fc60007f9e0ff */
[----:B------:R2:W-:Y:S01]  /*0470*/  @!P1 STG.E desc[UR8][R2.64+0x100], R19 ;  /* 0x0001001302009986 */ /* 0x0005e2000c101908 */
[----:B------:R-:W-:Y:S01]  /*0480*/  ISETP.GE.U32.AND P5, PT, R12, UR7, PT ;  /* 0x000000070c007c0c */ /* 0x000fe2000bfa6070 */
[----:B------:R-:W-:Y:S01]  /*0490*/  IMAD.X R12, RZ, RZ, R9, P4 ;  /* 0x000000ffff0c7224 */ /* 0x000fe200020e0609 */
[----:B------:R-:W-:Y:S01]  /*04a0*/  ISETP.GE.U32.AND.EX P3, PT, R13, UR4, PT, P3 ;  /* 0x000000040d007c0c */ /* 0x000fe2000bf66130 */
[----:B------:R3:W-:Y:S01]  /*04b0*/  @!P1 STG.E desc[UR8][R4.64+0x100], R21 ;  /* 0x0001001504009986 */ /* 0x0007e2000c101908 */
[----:B------:R-:W-:Y:S01]  /*04c0*/  IADD3 R11, P1, PT, R10, 0x100, RZ ;  /* 0x000001000a0b7810 */ /* 0x000fe20007f3e0ff */
[----:B------:R-:W-:Y:S01]  /*04d0*/  @!P2 IMAD.MOV.U32 R13, RZ, RZ, 0x40000000 ;  /* 0x40000000ff0da424 */ /* 0x000fe200078e00ff */
[----:B------:R-:W-:Y:S01]  /*04e0*/  ISETP.GE.U32.AND.EX P5, PT, R12, UR4, PT, P5 ;  /* 0x000000040c007c0c */ /* 0x000fe2000bfa6150 */
[----:B0-----:R-:W-:Y:S01]  /*04f0*/  @!P6 IMAD.MOV.U32 R15, RZ, RZ, 0x3f800000 ;  /* 0x3f800000ff0fe424 */ /* 0x001fe200078e00ff */
[----:B------:R-:W-:Y:S01]  /*0500*/  ISETP.GE.U32.AND P4, PT, R11, UR7, PT ;  /* 0x000000070b007c0c */ /* 0x000fe2000bf86070 */
[----:B------:R-:W-:-:S02]  /*0510*/  @!P2 IMAD.MOV.U32 R11, RZ, RZ, 0x3f800000 ;  /* 0x3f800000ff0ba424 */ /* 0x000fc400078e00ff */
[----:B-1----:R-:W-:Y:S02]  /*0520*/  @!P6 IMAD.MOV.U32 R17, RZ, RZ, 0x40000000 ;  /* 0x40000000ff11e424 */ /* 0x002fe400078e00ff */
[----:B--2---:R-:W-:Y:S01]  /*0530*/  @!P0 IMAD.MOV.U32 R19, RZ, RZ, 0x3f800000 ;  /* 0x3f800000ff138424 */ /* 0x004fe200078e00ff */
[----:B------:R0:W-:Y:S01]  /*0540*/  @!P2 STG.E desc[UR8][R2.64+0x180], R11 ;  /* 0x0001800b0200a986 */ /* 0x0001e2000c101908 */
[----:B---3--:R-:W-:Y:S02]  /*0550*/  @!P0 IMAD.MOV.U32 R21, RZ, RZ, 0x40000000 ;  /* 0x40000000ff158424 */ /* 0x008fe400078e00ff */
[----:B------:R-:W-:Y:S01]  /*0560*/  @!P3 IMAD.MOV.U32 R23, RZ, RZ, 0x3f800000 ;  /* 0x3f800000ff17b424 */ /* 0x000fe200078e00ff */
[----:B------:R1:W-:Y:S01]  /*0570*/  @!P2 STG.E desc[UR8][R4.64+0x180], R13 ;  /* 0x0001800d0400a986 */ /* 0x0003e2000c101908 */
[----:B------:R-:W-:-:S03]  /*0580*/  @!P3 IMAD.MOV.U32 R25, RZ, RZ, 0x40000000 ;  /* 0x40000000ff19b424 */ /* 0x000fc600078e00ff */
[----:B------:R2:W-:Y:S04]  /*0590*/  @!P6 STG.E desc[UR8][R2.64+0x200], R15 ;  /* 0x0002000f0200e986 */ /* 0x0005e8000c101908 */
[----:B------:R3:W-:Y:S01]  /*05a0*/  @!P6 STG.E desc[UR8][R4.64+0x200], R17 ;  /* 0x000200110400e986 */ /* 0x0007e2000c101908 */
[C---:B------:R-:W-:Y:S02]  /*05b0*/  IADD3 R12, P6, PT, R10.reuse, 0x120, RZ ;  /* 0x000001200a0c7810 */ /* 0x040fe40007fde0ff */
[----:B0-----:R-:W-:Y:S01]  /*05c0*/  IADD3 R11, P2, PT, R10, 0x140, RZ ;  /* 0x000001400a0b7810 */ /* 0x001fe20007f5e0ff */
[----:B------:R0:W-:Y:S01]  /*05d0*/  @!P0 STG.E desc[UR8][R2.64+0x280], R19 ;  /* 0x0002801302008986 */ /* 0x0001e2000c101908 */
[----:B-1----:R-:W-:-:S03]  /*05e0*/  IMAD.X R13, RZ, RZ, R9, P1 ;  /* 0x000000ffff0d7224 */ /* 0x002fc600008e0609 */
[----:B------:R-:W-:Y:S01]  /*05f0*/  @!P0 STG.E desc[UR8][R4.64+0x280], R21 ;  /* 0x0002801504008986 */ /* 0x000fe2000c101908 */
[----:B------:R-:W-:Y:S01]  /*0600*/  ISETP.GE.U32.AND P0, PT, R12, UR7, PT ;  /* 0x000000070c007c0c */ /* 0x000fe2000bf06070 */
[--C-:B------:R-:W-:Y:S01]  /*0610*/  IMAD.X R12, RZ, RZ, R9.reuse, P6 ;  /* 0x000000ffff0c7224 */ /* 0x100fe200030e0609 */
[----:B------:R-:W-:Y:S01]  /*0620*/  ISETP.GE.U32.AND.EX P4, PT, R13, UR4, PT, P4 ;  /* 0x000000040d007c0c */ /* 0x000fe2000bf86140 */
[----:B--2---:R-:W-:Y:S01]  /*0630*/  @!P5 IMAD.MOV.U32 R15, RZ, RZ, 0x3f800000 ;  /* 0x3f800000ff0fd424 */ /* 0x004fe200078e00ff */
[----:B------:R-:W-:Y:S01]  /*0640*/  @!P3 STG.E desc[UR8][R2.64+0x300], R23 ;  /* 0x000300170200b986 */ /* 0x000fe2000c101908 */
[----:B---3--:R-:W-:Y:S01]  /*0650*/  @!P5 IMAD.MOV.U32 R17, RZ, RZ, 0x40000000 ;  /* 0x40000000ff11d424 */ /* 0x008fe200078e00ff */
[----:B------:R-:W-:Y:S01]  /*0660*/  ISETP.GE.U32.AND.EX P0, PT, R12, UR4, PT, P0 ;  /* 0x000000040c007c0c */ /* 0x000fe2000bf06100 */
[----:B------:R-:W-:Y:S01]  /*0670*/  IMAD.X R14, RZ, RZ, R9, P2 ;  /* 0x000000ffff0e7224 */ /* 0x000fe200010e0609 */
[----:B------:R-:W-:Y:S01]  /*0680*/  @!P3 STG.E desc[UR8][R4.64+0x300], R25 ;  /* 0x000300190400b986 */ /* 0x000fe2000c101908 */
[----:B------:R-:W-:-:S02]  /*0690*/  ISETP.GE.U32.AND P3, PT, R11, UR7, PT ;  /* 0x000000070b007c0c */ /* 0x000fc4000bf66070 */
[----:B------:R-:W-:Y:S01]  /*06a0*/  IADD3 R11, P1, PT, R10, 0x160, RZ ;  /* 0x000001600a0b7810 */ /* 0x000fe20007f3e0ff */
[----:B------:R1:W-:Y:S01]  /*06b0*/  @!P5 STG.E desc[UR8][R2.64+0x380], R15 ;  /* 0x0003800f0200d986 */ /* 0x0003e2000c101908 */
[----:B------:R-:W-:Y:S02]  /*06c0*/  ISETP.GE.U32.AND.EX P3, PT, R14, UR4, PT, P3 ;  /* 0x000000040e007c0c */ /* 0x000fe4000bf66130 */
[----:B------:R-:W-:Y:S01]  /*06d0*/  ISETP.GE.U32.AND P6, PT, R11, UR7, PT ;  /* 0x000000070b007c0c */ /* 0x000fe2000bfc6070 */
[----:B------:R2:W-:Y:S01]  /*06e0*/  @!P5 STG.E desc[UR8][R4.64+0x380], R17 ;  /* 0x000380110400d986 */ /* 0x0005e2000c101908 */
[C---:B------:R-:W-:Y:S01]  /*06f0*/  IADD3 R12, P5, PT, R10.reuse, 0x180, RZ ;  /* 0x000001800a0c7810 */ /* 0x040fe20007fbe0ff */
[--C-:B------:R-:W-:Y:S01]  /*0700*/  IMAD.X R13, RZ, RZ, R9.reuse, P1 ;  /* 0x000000ffff0d7224 */ /* 0x100fe200008e0609 */
[----:B------:R-:W-:Y:S01]  /*0710*/  IADD3 R11, P2, PT, R10, 0x1a0, RZ ;  /* 0x000001a00a0b7810 */ /* 0x000fe20007f5e0ff */
[----:B0-----:R-:W-:Y:S01]  /*0720*/  @!P0 IMAD.MOV.U32 R19, RZ, RZ, 0x3f800000 ;  /* 0x3f800000ff138424 */ /* 0x001fe200078e00ff */
[----:B------:R-:W-:Y:S01]  /*0730*/  ISETP.GE.U32.AND P1, PT, R12, UR7, PT ;  /* 0x000000070c007c0c */ /* 0x000fe2000bf26070 */
[--C-:B------:R-:W-:Y:S01]  /*0740*/  IMAD.X R12, RZ, RZ, R9.reuse, P5 ;  /* 0x000000ffff0c7224 */ /* 0x100fe200028e0609 */
[----:B------:R-:W-:Y:S01]  /*0750*/  ISETP.GE.U32.AND.EX P6, PT, R13, UR4, PT, P6 ;  /* 0x000000040d007c0c */ /* 0x000fe2000bfc6160 */
[----:B-1----:R-:W-:Y:S01]  /*0760*/  @!P4 IMAD.MOV.U32 R15, RZ, RZ, 0x3f800000 ;  /* 0x3f800000ff0fc424 */ /* 0x002fe200078e00ff */
[----:B------:R-:W-:Y:S01]  /*0770*/  ISETP.GE.U32.AND P5, PT, R11, UR7, PT ;  /* 0x000000070b007c0c */ /* 0x000fe2000bfa6070 */
[----:B------:R-:W-:Y:S01]  /*0780*/  @!P0 IMAD.MOV.U32 R21, RZ, RZ, 0x40000000 ;  /* 0x40000000ff158424 */ /* 0x000fe200078e00ff */
[----:B------:R-:W-:Y:S01]  /*0790*/  ISETP.GE.U32.AND.EX P1, PT, R12, UR4, PT, P1 ;  /* 0x000000040c007c0c */ /* 0x000fe2000bf26110 */
[----:B--2---:R-:W-:Y:S01]  /*07a0*/  @!P4 IMAD.MOV.U32 R17, RZ, RZ, 0x40000000 ;  /* 0x40000000ff11c424 */ /* 0x004fe200078e00ff */
[----:B------:R0:W-:Y:S01]  /*07b0*/  @!P4 STG.E desc[UR8][R2.64+0x400], R15 ;  /* 0x0004000f0200c986 */ /* 0x0001e2000c101908 */
[----:B------:R-:W-:-:S03]  /*07c0*/  IMAD.X R13, RZ, RZ, R9, P2 ;  /* 0x000000ffff0d7224 */ /* 0x000fc600010e0609 */
[----:B------:R1:W-:Y:S01]  /*07d0*/  @!P4 STG.E desc[UR8][R4.64+0x400], R17 ;  /* 0x000400110400c986 */ /* 0x0003e2000c101908 */
[----:B------:R-:W-:Y:S02]  /*07e0*/  IADD3 R12, P4, PT, R10, 0x1c0, RZ ;  /* 0x000001c00a0c7810 */ /* 0x000fe40007f9e0ff */
[----:B------:R-:W-:Y:S01]  /*07f0*/  ISETP.GE.U32.AND.EX P5, PT, R13, UR4, PT, P5 ;  /* 0x000000040d007c0c */ /* 0x000fe2000bfa6150 */
[----:B------:R2:W-:Y:S01]  /*0800*/  @!P0 STG.E desc[UR8][R2.64+0x480], R19 ;  /* 0x0004801302008986 */ /* 0x0005e2000c101908 */
[----:B------:R-:W-:Y:S01]  /*0810*/  ISETP.GE.U32.AND P2, PT, R12, UR7, PT ;  /* 0x000000070c007c0c */ /* 0x000fe2000bf46070 */
[----:B------:R-:W-:Y:S02]  /*0820*/  IMAD.X R12, RZ, RZ, R9, P4 ;  /* 0x000000ffff0c7224 */ /* 0x000fe400020e0609 */
        /* <DEDUP_REMOVED lines=1801> */
[----:B------:R-:W-:Y:S01]  /*78c0*/  @!P2 STG.E desc[UR8][R2.64+0x7500], R11 ;  /* 0x0075000b0200a986 */ /* 0x000fe2000c101908 */
[----:B---3--:R-:W-:Y:S02]  /*78d0*/  @!P1 IMAD.MOV.U32 R21, RZ, RZ, 0x40000000 ;  /* 0x40000000ff159424 */ /* 0x008fe400078e00ff */
[----:B------:R-:W-:Y:S01]  /*78e0*/  @!P3 IMAD.MOV.U32 R23, RZ, RZ, 0x3f800000 ;  /* 0x3f800000ff17b424 */ /* 0x000fe200078e00ff */
[----:B------:R0:W-:Y:S01]  /*78f0*/  @!P2 STG.E desc[UR8][R4.64+0x7500], R13 ;  /* 0x0075000d0400a986 */ /* 0x0001e2000c101908 */
[----:B------:R-:W-:-:S03]  /*7900*/  @!P3 IMAD.MOV.U32 R25, RZ, RZ, 0x40000000 ;  /* 0x40000000ff19b424 */ /* 0x000fc600078e00ff */
[----:B------:R1:W-:Y:S04]  /*7910*/  @!P6 STG.E desc[UR8][R2.64+0x7580], R15 ;  /* 0x0075800f0200e986 */ /* 0x0003e8000c101908 */
[----:B------:R2:W-:Y:S01]  /*7920*/  @!P6 STG.E desc[UR8][R4.64+0x7580], R17 ;  /* 0x007580110400e986 */ /* 0x0005e2000c101908 */
[----:B------:R-:W-:Y:S01]  /*7930*/  IADD3 R12, P6, PT, R10, 0x1e00, RZ ;  /* 0x00001e000a0c7810 */ /* 0x000fe20007fde0ff */
[----:B0-----:R-:W-:-:S03]  /*7940*/  IMAD.X R13, RZ, RZ, R9, P0 ;  /* 0x000000ffff0d7224 */ /* 0x001fc600000e0609 */
[----:B------:R-:W-:Y:S01]  /*7950*/  ISETP.GE.U32.AND P2, PT, R12, UR7, PT ;  /* 0x000000070c007c0c */ /* 0x000fe2000bf46070 */
[--C-:B------:R-:W-:Y:S01]  /*7960*/  IMAD.X R12, RZ, RZ, R9.reuse, P6 ;  /* 0x000000ffff0c7224 */ /* 0x100fe200030e0609 */
[----:B------:R0:W-:Y:S01]  /*7970*/  @!P1 STG.E desc[UR8][R2.64+0x7600], R19 ;  /* 0x0076001302009986 */ /* 0x0001e2000c101908 */
[----:B-1----:R-:W-:Y:S01]  /*7980*/  @!P5 IMAD.MOV.U32 R15, RZ, RZ, 0x3f800000 ;  /* 0x3f800000ff0fd424 */ /* 0x002fe200078e00ff */
[----:B------:R-:W-:Y:S02]  /*7990*/  ISETP.GE.U32.AND.EX P4, PT, R13, UR4, PT, P4 ;  /* 0x000000040d007c0c */ /* 0x000fe4000bf86140 */
[----:B------:R-:W-:Y:S01]  /*79a0*/  @!P1 STG.E desc[UR8][R4.64+0x7600], R21 ;  /* 0x0076001504009986 */ /* 0x000fe2000c101908 */
[----:B------:R-:W-:Y:S01]  /*79b0*/  IADD3 R11, P1, PT, R10, 0x1e20, RZ ;  /* 0x00001e200a0b7810 */ /* 0x000fe20007f3e0ff */
[----:B--2---:R-:W-:Y:S01]  /*79c0*/  @!P5 IMAD.MOV.U32 R17, RZ, RZ, 0x40000000 ;  /* 0x40000000ff11d424 */ /* 0x004fe200078e00ff */
[----:B------:R-:W-:Y:S01]  /*79d0*/  ISETP.GE.U32.AND.EX P2, PT, R12, UR4, PT, P2 ;  /* 0x000000040c007c0c */ /* 0x000fe2000bf46120 */
[----:B------:R-:W-:Y:S02]  /*79e0*/  @!P3 STG.E desc[UR8][R2.64+0x7680], R23 ;  /* 0x007680170200b986 */ /* 0x000fe4000c101908 */
[----:B------:R-:W-:-:S02]  /*79f0*/  IMAD.X R14, RZ, RZ, R9, P1 ;  /* 0x000000ffff0e7224 */ /* 0x000fc400008e0609 */
[----:B------:R-:W-:Y:S01]  /*7a00*/  @!P3 STG.E desc[UR8][R4.64+0x7680], R25 ;  /* 0x007680190400b986 */ /* 0x000fe2000c101908 */
[----:B------:R-:W-:Y:S02]  /*7a10*/  ISETP.GE.U32.AND P3, PT, R11, UR7, PT ;  /* 0x000000070b007c0c */ /* 0x000fe4000bf66070 */
        /* <DEDUP_REMOVED lines=150> */
[----:B------:R-:W-:Y:S01]  /*8380*/  IADD3 R12, P1, PT, R10, 0x20a0, RZ ;  /* 0x000020a00a0c7810 */ /* 0x000fe20007f3e0ff */
[----:B------:R-:W-:Y:S02]  /*8390*/  @!P0 IMAD.MOV.U32 R25, RZ, RZ, 0x40000000 ;  /* 0x40000000ff198424 */ /* 0x000fe400078e00ff */
[----:B------:R1:W-:Y:S04]  /*83a0*/  @!P6 STG.E desc[UR8][R2.64+0x8000], R15 ;  /* 0x0080000f0200e986 */ /* 0x0003e8000c101908 */
[----:B------:R2:W-:Y:S01]  /*83b0*/  @!P6 STG.E desc[UR8][R4.64+0x8000], R17 ;  /* 0x008000110400e986 */ /* 0x0005e2000c101908 */
[----:B------:R-:W-:Y:S01]  /*83c0*/  ISETP.GE.U32.AND P6, PT, R12, UR7, PT ;  /* 0x000000070c007c0c */ /* 0x000fe2000bfc6070 */
[----:B------:R-:W-:-:S02]  /*83d0*/  IMAD.X R12, RZ, RZ, R9, P1 ;  /* 0x000000ffff0c7224 */ /* 0x000fc400008e0609 */
[----:B0-----:R-:W-:Y:S01]  /*83e0*/  IMAD.X R13, RZ, RZ, R9, P2 ;  /* 0x000000ffff0d7224 */ /* 0x001fe200010e0609 */
[----:B------:R0:W-:Y:S02]  /*83f0*/  @!P3 STG.E desc[UR8][R2.64+0x8080], R19 ;  /* 0x008080130200b986 */ /* 0x0001e4000c101908 */
[----:B------:R-:W-:Y:S01]  /*8400*/  ISETP.GE.U32.AND.EX P6, PT, R12, UR4, PT, P6 ;  /* 0x000000040c007c0c */ /* 0x000fe2000bfc6160 */
[----:B-1----:R-:W-:Y:S01]  /*8410*/  @!P5 IMAD.MOV.U32 R15, RZ, RZ, 0x3f800000 ;  /* 0x3f800000ff0fd424 */ /* 0x002fe200078e00ff */
[----:B------:R1:W-:Y:S01]  /*8420*/  @!P3 STG.E desc[UR8][R4.64+0x8080], R21 ;  /* 0x008080150400b986 */ /* 0x0003e2000c101908 */
[----:B------:R-:W-:Y:S02]  /*8430*/  ISETP.GE.U32.AND.EX P4, PT, R13, UR4, PT, P4 ;  /* 0x000000040d007c0c */ /* 0x000fe4000bf86140 */
[----:B------:R-:W-:Y:S01]  /*8440*/  IADD3 R11, P3, PT, R10, 0x20c0, RZ ;  /* 0x000020c00a0b7810 */ /* 0x000fe20007f7e0ff */
[----:B------:R-:W-:Y:S01]  /*8450*/  @!P0 STG.E desc[UR8][R2.64+0x8100], R23 ;  /* 0x0081001702008986 */ /* 0x000fe2000c101908 */
[----:B--2---:R-:W-:-:S03]  /*8460*/  @!P5 IMAD.MOV.U32 R17, RZ, RZ, 0x40000000 ;  /* 0x40000000ff11d424 */ /* 0x004fc600078e00ff */
[----:B------:R-:W-:Y:S01]  /*8470*/  @!P0 STG.E desc[UR8][R4.64+0x8100], R25 ;  /* 0x0081001904008986 */ /* 0x000fe2000c101908 */
[----:B------:R-:W-:Y:S01]  /*8480*/  ISETP.GE.U32.AND P0, PT, R11, UR7, PT ;  /* 0x000000070b007c0c */ /* 0x000fe2000bf06070 */
[--C-:B------:R-:W-:Y:S01]  /*8490*/  IMAD.X R14, RZ, RZ, R9.reuse, P3 ;  /* 0x000000ffff0e7224 */ /* 0x100fe200018e0609 */
[C---:B------:R-:W-:Y:S01]  /*84a0*/  IADD3 R11, P2, PT, R10.reuse, 0x20e0, RZ ;  /* 0x000020e00a0b7810 */ /* 0x040fe20007f5e0ff */
[----:B------:R2:W-:Y:S01]  /*84b0*/  @!P5 STG.E desc[UR8][R2.64+0x8180], R15 ;  /* 0x0081800f0200d986 */ /* 0x0005e2000c101908 */
[----:B0-----:R-:W-:Y:S02]  /*84c0*/  @!P6 IMAD.MOV.U32 R19, RZ, RZ, 0x3f800000 ;  /* 0x3f800000ff13e424 */ /* 0x001fe400078e00ff */
[----:B------:R-:W-:Y:S01]  /*84d0*/  ISETP.GE.U32.AND P1, PT, R11, UR7, PT ;  /* 0x000000070b007c0c */ /* 0x000fe2000bf26070 */
[----:B------:R0:W-:Y:S01]  /*84e0*/  @!P5 STG.E desc[UR8][R4.64+0x8180], R17 ;  /* 0x008180110400d986 */ /* 0x0001e2000c101908 */
[----:B------:R-:W-:Y:S01]  /*84f0*/  IADD3 R12, P5, PT, R10, 0x2100, RZ ;  /* 0x000021000a0c7810 */ /* 0x000fe20007fbe0ff */
[--C-:B------:R-:W-:Y:S01]  /*8500*/  IMAD.X R13, RZ, RZ, R9.reuse, P2 ;  /* 0x000000ffff0d7224 */ /* 0x100fe200010e0609 */
[----:B------:R-:W-:Y:S01]  /*8510*/  ISETP.GE.U32.AND.EX P0, PT, R14, UR4, PT, P0 ;  /* 0x000000040e007c0c */ /* 0x000fe2000bf06100 */
[----:B-1----:R-:W-:Y:S01]  /*8520*/  @!P6 IMAD.MOV.U32 R21, RZ, RZ, 0x40000000 ;  /* 0x40000000ff15e424 */ /* 0x002fe200078e00ff */
[----:B------:R-:W-:Y:S01]  /*8530*/  ISETP.GE.U32.AND P2, PT, R12, UR7, PT ;  /* 0x000000070c007c0c */ /* 0x000fe2000bf46070 */
[----:B------:R-:W-:Y:S01]  /*8540*/  IMAD.X R12, RZ, RZ, R9, P5 ;  /* 0x000000ffff0c7224 */ /* 0x000fe200028e0609 */
[----:B------:R-:W-:Y:S01]  /*8550*/  ISETP.GE.U32.AND.EX P1, PT, R13, UR4, PT, P1 ;  /* 0x000000040d007c0c */ /* 0x000fe2000bf26110 */
[----:B--2---:R-:W-:Y:S01]  /*8560*/  @!P4 IMAD.MOV.U32 R15, RZ, RZ, 0x3f800000 ;  /* 0x3f800000ff0fc424 */ /* 0x004fe200078e00ff */
[----:B------:R-:W-:-:S02]  /*8570*/  IADD3 R11, P3, PT, R10, 0x2120, RZ ;  /* 0x000021200a0b7810 */ /* 0x000fc40007f7e0ff */
[----:B------:R-:W-:Y:S01]  /*8580*/  ISETP.GE.U32.AND.EX P2, PT, R12, UR4, PT, P2 ;  /* 0x000000040c007c0c */ /* 0x000fe2000bf46120 */
[----:B0-----:R-:W-:Y:S01]  /*8590*/  @!P4 IMAD.MOV.U32 R17, RZ, RZ, 0x40000000 ;  /* 0x40000000ff11c424 */ /* 0x001fe200078e00ff */
[----:B------:R0:W-:Y:S01]  /*85a0*/  @!P4 STG.E desc[UR8][R2.64+0x8200], R15 ;  /* 0x0082000f0200c986 */ /* 0x0001e2000c101908 */
[----:B------:R-:W-:Y:S01]  /*85b0*/  ISETP.GE.U32.AND P5, PT, R11, UR7, PT ;  /* 0x000000070b007c0c */ /* 0x000fe2000bfa6070 */
[--C-:B------:R-:W-:Y:S02]  /*85c0*/  IMAD.X R13, RZ, RZ, R9.reuse, P3 ;  /* 0x000000ffff0d7224 */ /* 0x100fe400018e0609 */
[----:B------:R1:W-:Y:S01]  /*85d0*/  @!P4 STG.E desc[UR8][R4.64+0x8200], R17 ;  /* 0x008200110400c986 */ /* 0x0003e2000c101908 */
[----:B------:R-:W-:Y:S02]  /*85e0*/  IADD3 R12, P4, PT, R10, 0x2140, RZ ;  /* 0x000021400a0c7810 */ /* 0x000fe40007f9e0ff */
[----:B------:R-:W-:Y:S01]  /*85f0*/  ISETP.GE.U32.AND.EX P5, PT, R13, UR4, PT, P5 ;  /* 0x000000040d007c0c */ /* 0x000fe2000bfa6150 */
[----:B------:R2:W-:Y:S01]  /*8600*/  @!P6 STG.E desc[UR8][R2.64+0x8280], R19 ;  /* 0x008280130200e986 */ /* 0x0005e2000c101908 */
[----:B------:R-:W-:Y:S01]  /*8610*/  ISETP.GE.U32.AND P3, PT, R12, UR7, PT ;  /* 0x000000070c007c0c */ /* 0x000fe2000bf66070 */
[----:B------:R-:W-:-:S02]  /*8620*/  IMAD.X R12, RZ, RZ, R9, P4 ;  /* 0x000000ffff0c7224 */ /* 0x000fc400020e0609 */
[----:B------:R3:W-:Y:S01]  /*8630*/  @!P6 STG.E desc[UR8][R4.64+0x8280], R21 ;  /* 0x008280150400e986 */ /* 0x0007e2000c101908 */
[----:B------:R-:W-:Y:S01]  /*8640*/  IADD3 R11, P6, PT, R10, 0x2160, RZ ;  /* 0x000021600a0b7810 */ /* 0x000fe20007fde0ff */
[----:B------:R-:W-:Y:S01]  /*8650*/  @!P0 IMAD.MOV.U32 R13, RZ, RZ, 0x40000000 ;  /* 0x40000000ff0d8424 */ /* 0x000fe200078e00ff */
[----:B------:R-:W-:Y:S01]  /*8660*/  ISETP.GE.U32.AND.EX P3, PT, R12, UR4, PT, P3 ;  /* 0x000000040c007c0c */ /* 0x000fe2000bf66130 */
[----:B0-----:R-:W-:Y:S01]  /*8670*/  @!P1 IMAD.MOV.U32 R15, RZ, RZ, 0x3f800000 ;  /* 0x3f800000ff0f9424 */ /* 0x001fe200078e00ff */
[----:B------:R-:W-:Y:S01]  /*8680*/  ISETP.GE.U32.AND P4, PT, R11, UR7, PT ;  /* 0x000000070b007c0c */ /* 0x000fe2000bf86070 */
[----:B------:R-:W-:Y:S02]  /*8690*/  @!P0 IMAD.MOV.U32 R11, RZ, RZ, 0x3f800000 ;  /* 0x3f800000ff0b8424 */ /* 0x000fe400078e00ff */
[----:B-1----:R-:W-:Y:S02]  /*86a0*/  @!P1 IMAD.MOV.U32 R17, RZ, RZ, 0x40000000 ;  /* 0x40000000ff119424 */ /* 0x002fe400078e00ff */
[----:B--2---:R-:W-:Y:S01]  /*86b0*/  @!P2 IMAD.MOV.U32 R19, RZ, RZ, 0x3f800000 ;  /* 0x3f800000ff13a424 */ /* 0x004fe200078e00ff */
[----:B------:R-:W-:Y:S01]  /*86c0*/  @!P0 STG.E desc[UR8][R2.64+0x8300], R11 ;  /* 0x0083000b02008986 */ /* 0x000fe2000c101908 */
[----:B---3--:R-:W-:-:S02]  /*86d0*/  @!P2 IMAD.MOV.U32 R21, RZ, RZ, 0x40000000 ;  /* 0x40000000ff15a424 */ /* 0x008fc400078e00ff */
        /* <DEDUP_REMOVED lines=64> */
[--C-:B0-----:R-:W-:Y:S01]  /*8ae0*/  IMAD.X R13, RZ, RZ, R9.reuse, P0 ;  /* 0x000000ffff0d7224 */ /* 0x101fe200000e0609 */
[----:B------:R0:W-:Y:S02]  /*8af0*/  @!P6 STG.E desc[UR8][R2.64+0x8780], R19 ;  /* 0x008780130200e986 */ /* 0x0001e4000c101908 */
[----:B------:R-:W-:Y:S01]  /*8b00*/  ISETP.GE.U32.AND.EX P1, PT, R12, UR4, PT, P1 ;  /* 0x000000040c007c0c */ /* 0x000fe2000bf26110 */
[----:B-1----:R-:W-:Y:S01]  /*8b10*/  @!P2 IMAD.MOV.U32 R15, RZ, RZ, 0x3f800000 ;  /* 0x3f800000ff0fa424 */ /* 0x002fe200078e00ff */
[----:B------:R1:W-:Y:S01]  /*8b20*/  @!P6 STG.E desc[UR8][R4.64+0x8780], R21 ;  /* 0x008780150400e986 */ /* 0x0003e2000c101908 */
[----:B------:R-:W-:Y:S02]  /*8b30*/  ISETP.GE.U32.AND.EX P4, PT, R13, UR4, PT, P4 ;  /* 0x000000040d007c0c */ /* 0x000fe4000bf86140 */
[C---:B------:R-:W-:Y:S01]  /*8b40*/  IADD3 R11, P6, PT, R10.reuse, 0x2280, RZ ;  /* 0x000022800a0b7810 */ /* 0x040fe20007fde0ff */
[----:B--2---:R-:W-:Y:S01]  /*8b50*/  @!P2 IMAD.MOV.U32 R17, RZ, RZ, 0x40000000 ;  /* 0x40000000ff11a424 */ /* 0x004fe200078e00ff */
[----:B------:R-:W-:Y:S03]  /*8b60*/  @!P3 STG.E desc[UR8][R2.64+0x8800], R23 ;  /* 0x008800170200b986 */ /* 0x000fe6000c101908 */
[--C-:B------:R-:W-:Y:S01]  /*8b70*/  IMAD.X R14, RZ, RZ, R9.reuse, P6 ;  /* 0x000000ffff0e7224 */ /* 0x100fe200030e0609 */
[----:B------:R-:W-:Y:S01]  /*8b80*/  @!P3 STG.E desc[UR8][R4.64+0x8800], R25 ;  /* 0x008800190400b986 */ /* 0x000fe2000c101908 */
[----:B------:R-:W-:Y:S01]  /*8b90*/  ISETP.GE.U32.AND P3, PT, R11, UR7, PT ;  /* 0x000000070b007c0c */ /* 0x000fe2000bf66070 */
[----:B0-----:R-:W-:Y:S01]  /*8ba0*/  @!P1 IMAD.MOV.U32 R19, RZ, RZ, 0x3f800000 ;  /* 0x3f800000ff139424 */ /* 0x001fe200078e00ff */
[----:B------:R-:W-:Y:S01]  /*8bb0*/  IADD3 R11, P0, PT, R10, 0x22a0, RZ ;  /* 0x000022a00a0b7810 */ /* 0x000fe20007f1e0ff */
[----:B------:R0:W-:Y:S01]  /*8bc0*/  @!P2 STG.E desc[UR8][R2.64+0x8880], R15 ;  /* 0x0088800f0200a986 */ /* 0x0001e2000c101908 */
[----:B------:R-:W-:Y:S01]  /*8bd0*/  ISETP.GE.U32.AND.EX P3, PT, R14, UR4, PT, P3 ;  /* 0x000000040e007c0c */ /* 0x000fe2000bf66130 */
[----:B-1----:R-:W-:Y:S01]  /*8be0*/  @!P1 IMAD.MOV.U32 R21, RZ, RZ, 0x40000000 ;  /* 0x40000000ff159424 */ /* 0x002fe200078e00ff */
[----:B------:R-:W-:Y:S01]  /*8bf0*/  ISETP.GE.U32.AND P5, PT, R11, UR7, PT ;  /* 0x000000070b007c0c */ /* 0x000fe2000bfa6070 */
[----:B------:R1:W-:Y:S01]  /*8c00*/  @!P2 STG.E desc[UR8][R4.64+0x8880], R17 ;  /* 0x008880110400a986 */ /* 0x0003e2000c101908 */
[C---:B------:R-:W-:Y:S01]  /*8c10*/  IADD3 R12, P2, PT, R10.reuse, 0x22c0, RZ ;  /* 0x000022c00a0c7810 */ /* 0x040fe20007f5e0ff */
[----:B------:R-:W-:Y:S01]  /*8c20*/  IMAD.X R13, RZ, RZ, R9, P0 ;  /* 0x000000ffff0d7224 */ /* 0x000fe200000e0609 */
[----:B------:R-:W-:-:S02]  /*8c30*/  IADD3 R11, P6, PT, R10, 0x22e0, RZ ;  /* 0x000022e00a0b7810 */ /* 0x000fc40007fde0ff */
[----:B------:R-:W-:Y:S01]  /*8c40*/  ISETP.GE.U32.AND P0, PT, R12, UR7, PT ;  /* 0x000000070c007c0c */ /* 0x000fe2000bf06070 */
[--C-:B------:R-:W-:Y:S01]  /*8c50*/  IMAD.X R12, RZ, RZ, R9.reuse, P2 ;  /* 0x000000ffff0c7224 */ /* 0x100fe200010e0609 */
[----:B------:R-:W-:Y:S01]  /*8c60*/  ISETP.GE.U32.AND.EX P5, PT, R13, UR4, PT, P5 ;  /* 0x000000040d007c0c */ /* 0x000fe2000bfa6150 */
[----:B0-----:R-:W-:Y:S01]  /*8c70*/  @!P4 IMAD.MOV.U32 R15, RZ, RZ, 0x3f800000 ;  /* 0x3f800000ff0fc424 */ /* 0x001fe200078e00ff */
[----:B------:R-:W-:Y:S01]  /*8c80*/  ISETP.GE.U32.AND P2, PT, R11, UR7, PT ;  /* 0x000000070b007c0c */ /* 0x000fe2000bf46070 */
[----:B------:R-:W-:Y:S01]  /*8c90*/  IMAD.X R13, RZ, RZ, R9, P6 ;  /* 0x000000ffff0d7224 */ /* 0x000fe200030e0609 */
[----:B------:R-:W-:Y:S01]  /*8ca0*/  ISETP.GE.U32.AND.EX P0, PT, R12, UR4, PT, P0 ;  /* 0x000000040c007c0c */ /* 0x000fe2000bf06100 */
[----:B-1----:R-:W-:Y:S01]  /*8cb0*/  @!P4 IMAD.MOV.U32 R17, RZ, RZ, 0x40000000 ;  /* 0x40000000ff11c424 */ /* 0x002fe200078e00ff */
[----:B------:R0:W-:Y:S02]  /*8cc0*/  @!P4 STG.E desc[UR8][R2.64+0x8900], R15 ;  /* 0x0089000f0200c986 */ /* 0x0001e4000c101908 */
[----:B------:R-:W-:Y:S01]  /*8cd0*/  ISETP.GE.U32.AND.EX P2, PT, R13, UR4, PT, P2 ;  /* 0x000000040d007c0c */ /* 0x000fe2000bf46120 */
[----:B------:R-:W-:Y:S01]  /*8ce0*/  @!P3 IMAD.MOV.U32 R13, RZ, RZ, 0x40000000 ;  /* 0x40000000ff0db424 */ /* 0x000fe200078e00ff */
[----:B------:R1:W-:Y:S01]  /*8cf0*/  @!P4 STG.E desc[UR8][R4.64+0x8900], R17 ;  /* 0x008900110400c986 */ /* 0x0003e2000c101908 */
[----:B------:R-:W-:-:S03]  /*8d00*/  IADD3 R12, P4, PT, R10, 0x2300, RZ ;  /* 0x000023000a0c7810 */ /* 0x000fc60007f9e0ff */
[----:B------:R2:W-:Y:S01]  /*8d10*/  @!P1 STG.E desc[UR8][R2.64+0x8980], R19 ;  /* 0x0089801302009986 */ /* 0x0005e2000c101908 */
[----:B------:R-:W-:Y:S01]  /*8d20*/  ISETP.GE.U32.AND P6, PT, R12, UR7, PT ;  /* 0x000000070c007c0c */ /* 0x000fe2000bfc6070 */
[----:B------:R-:W-:Y:S02]  /*8d30*/  IMAD.X R12, RZ, RZ, R9, P4 ;  /* 0x000000ffff0c7224 */ /* 0x000fe400020e0609 */
[----:B------:R3:W-:Y:S01]  /*8d40*/  @!P1 STG.E desc[UR8][R4.64+0x8980], R21 ;  /* 0x0089801504009986 */ /* 0x0007e2000c101908 */
[----:B------:R-:W-:Y:S01]  /*8d50*/  IADD3 R11, P1, PT, R10, 0x2320, RZ ;  /* 0x000023200a0b7810 */ /* 0x000fe20007f3e0ff */
[----:B0-----:R-:W-:Y:S01]  /*8d60*/  @!P5 IMAD.MOV.U32 R15, RZ, RZ, 0x3f800000 ;  /* 0x3f800000ff0fd424 */ /* 0x001fe200078e00ff */
[----:B------:R-:W-:Y:S01]  /*8d70*/  ISETP.GE.U32.AND.EX P6, PT, R12, UR4, PT, P6 ;  /* 0x000000040c007c0c */ /* 0x000fe2000bfc6160 */
[----:B-1----:R-:W-:Y:S01]  /*8d80*/  @!P5 IMAD.MOV.U32 R17, RZ, RZ, 0x40000000 ;  /* 0x40000000ff11d424 */ /* 0x002fe200078e00ff */
[----:B------:R-:W-:Y:S01]  /*8d90*/  ISETP.GE.U32.AND P4, PT, R11, UR7, PT ;  /* 0x000000070b007c0c */ /* 0x000fe2000bf86070 */
[----:B------:R-:W-:-:S02]  /*8da0*/  @!P3 IMAD.MOV.U32 R11, RZ, RZ, 0x3f800000 ;  /* 0x3f800000ff0bb424 */ /* 0x000fc400078e00ff */
[----:B--2---:R-:W-:Y:S02]  /*8db0*/  @!P0 IMAD.MOV.U32 R19, RZ, RZ, 0x3f800000 ;  /* 0x3f800000ff138424 */ /* 0x004fe400078e00ff */
[----:B------:R-:W-:Y:S01]  /*8dc0*/  @!P2 IMAD.MOV.U32 R23, RZ, RZ, 0x3f800000 ;  /* 0x3f800000ff17a424 */ /* 0x000fe200078e00ff */
[----:B------:R0:W-:Y:S01]  /*8dd0*/  @!P3 STG.E desc[UR8][R2.64+0x8a00], R11 ;  /* 0x008a000b0200b986 */ /* 0x0001e2000c101908 */
[----:B---3--:R-:W-:Y:S02]  /*8de0*/  @!P0 IMAD.MOV.U32 R21, RZ, RZ, 0x40000000 ;  /* 0x40000000ff158424 */ /* 0x008fe400078e00ff */
[----:B------:R-:W-:Y:S01]  /*8df0*/  @!P2 IMAD.MOV.U32 R25, RZ, RZ, 0x40000000 ;  /* 0x40000000ff19a424 */ /* 0x000fe200078e00ff */
[----:B------:R1:W-:Y:S01]  /*8e00*/  @!P3 STG.E desc[UR8][R4.64+0x8a00], R13 ;  /* 0x008a000d0400b986 */ /* 0x0003e2000c101908 */
[----:B------:R-:W-:-:S03]  /*8e10*/  IADD3 R12, P3, PT, R10, 0x2340, RZ ;  /* 0x000023400a0c7810 */ /* 0x000fc60007f7e0ff */
[----:B------:R2:W-:Y:S04]  /*8e20*/  @!P5 STG.E desc[UR8][R2.64+0x8a80], R15 ;  /* 0x008a800f0200d986 */ /* 0x0005e8000c101908 */
[----:B------:R3:W-:Y:S01]  /*8e30*/  @!P5 STG.E desc[UR8][R4.64+0x8a80], R17 ;  /* 0x008a80110400d986 */ /* 0x0007e2000c101908 */
[----:B0-----:R-:W-:-:S03]  /*8e40*/  IADD3 R11, P5, PT, R10, 0x2360, RZ ;  /* 0x000023600a0b7810 */ /* 0x001fc60007fbe0ff */
[----:B------:R0:W-:Y:S01]  /*8e50*/  @!P0 STG.E desc[UR8][R2.64+0x8b00], R19 ;  /* 0x008b001302008986 */ /* 0x0001e2000c101908 */
[--C-:B-1----:R-:W-:Y:S02]  /*8e60*/  IMAD.X R13, RZ, RZ, R9.reuse, P1 ;  /* 0x000000ffff0d7224 */ /* 0x102fe400008e0609 */
[--C-:B------:R-:W-:Y:S01]  /*8e70*/  IMAD.X R14, RZ, RZ, R9.reuse, P5 ;  /* 0x000000ffff0e7224 */ /* 0x100fe200028e0609 */
[----:B------:R-:W-:Y:S01]  /*8e80*/  @!P0 STG.E desc[UR8][R4.64+0x8b00], R21 ;  /* 0x008b001504008986 */ /* 0x000fe2000c101908 */
[----:B------:R-:W-:Y:S01]  /*8e90*/  ISETP.GE.U32.AND P0, PT, R12, UR7, PT ;  /* 0x000000070c007c0c */ /* 0x000fe2000bf06070 */
[----:B------:R-:W-:Y:S01]  /*8ea0*/  IMAD.X R12, RZ, RZ, R9, P3 ;  /* 0x000000ffff0c7224 */ /* 0x000fe200018e0609 */
[----:B------:R-:W-:Y:S01]  /*8eb0*/  ISETP.GE.U32.AND.EX P4, PT, R13, UR4, PT, P4 ;  /* 0x000000040d007c0c */ /* 0x000fe2000bf86140 */
[----:B--2---:R-:W-:Y:S01]  /*8ec0*/  @!P6 IMAD.MOV.U32 R15, RZ, RZ, 0x3f800000 ;  /* 0x3f800000ff0fe424 */ /* 0x004fe200078e00ff */
[----:B------:R-:W-:Y:S01]  /*8ed0*/  @!P2 STG.E desc[UR8][R2.64+0x8b80], R23 ;  /* 0x008b80170200a986 */ /* 0x000fe2000c101908 */
[----:B---3--:R-:W-:Y:S01]  /*8ee0*/  @!P6 IMAD.MOV.U32 R17, RZ, RZ, 0x40000000 ;  /* 0x40000000ff11e424 */ /* 0x008fe200078e00ff */
[----:B------:R-:W-:-:S02]  /*8ef0*/  ISETP.GE.U32.AND.EX P0, PT, R12, UR4, PT, P0 ;  /* 0x000000040c007c0c */ /* 0x000fc4000bf06100 */
        /* <DEDUP_REMOVED lines=40> */
[C---:B------:R-:W-:Y:S01]  /*9180*/  IADD3 R12, P2, PT, R10.reuse, 0x2420, RZ ;  /* 0x000024200a0c7810 */ /* 0x040fe20007f5e0ff */
[----:B------:R-:W-:Y:S02]  /*9190*/  @!P6 IMAD.MOV.U32 R25, RZ, RZ, 0x40000000 ;  /* 0x40000000ff19e424 */ /* 0x000fe400078e00ff */
        /* <DEDUP_REMOVED lines=1627> */
[----:B-1----:R-:W-:Y:S01]  /*f750*/  IMAD.X R13, RZ, RZ, R9, P1 ;  /* 0x000000ffff0d7224 */ /* 0x002fe200008e0609 */
[----:B------:R0:W-:Y:S01]  /*f760*/  @!P0 STG.E desc[UR8][R2.64+0xf400], R19 ;  /* 0x00f4001302008986 */ /* 0x0001e2000c101908 */
[----:B--2---:R-:W-:-:S03]  /*f770*/  @!P6 IMAD.MOV.U32 R15, RZ, RZ, 0x3f800000 ;  /* 0x3f800000ff0fe424 */ /* 0x004fc600078e00ff */
[----:B------:R-:W-:Y:S01]  /*f780*/  @!P0 STG.E desc[UR8][R4.64+0xf400], R21 ;  /* 0x00f4001504008986 */ /* 0x000fe2000c101908 */
[----:B------:R-:W-:Y:S01]  /*f790*/  ISETP.GE.U32.AND P0, PT, R12, UR7, PT ;  /* 0x000000070c007c0c */ /* 0x000fe2000bf06070 */
[--C-:B------:R-:W-:Y:S01]  /*f7a0*/  IMAD.X R12, RZ, RZ, R9.reuse, P2 ;  /* 0x000000ffff0c7224 */ /* 0x100fe200010e0609 */
[----:B------:R-:W-:Y:S01]  /*f7b0*/  ISETP.GE.U32.AND.EX P4, PT, R13, UR4, PT, P4 ;  /* 0x000000040d007c0c */ /* 0x000fe2000bf86140 */
[----:B---3--:R-:W-:Y:S01]  /*f7c0*/  @!P6 IMAD.MOV.U32 R17, RZ, RZ, 0x40000000 ;  /* 0x40000000ff11e424 */ /* 0x008fe200078e00ff */
[----:B------:R-:W-:Y:S01]  /*f7d0*/  @!P3 STG.E desc[UR8][R2.64+0xf480], R23 ;  /* 0x00f480170200b986 */ /* 0x000fe2000c101908 */
[----:B------:R-:W-:Y:S01]  /*f7e0*/  IMAD.X R14, RZ, RZ, R9, P5 ;  /* 0x000000ffff0e7224 */ /* 0x000fe200028e0609 */
[----:B------:R-:W-:Y:S02]  /*f7f0*/  ISETP.GE.U32.AND.EX P0, PT, R12, UR4, PT, P0 ;  /* 0x000000040c007c0c */ /* 0x000fe4000bf06100 */
        /* <DEDUP_REMOVED lines=46> */
[----:B------:R-:W-:Y:S01]  /*fae0*/  @!P1 STG.E desc[UR8][R2.64+0xf780], R19 ;  /* 0x00f7801302009986 */ /* 0x000fe2000c101908 */
[----:B--2---:R-:W-:-:S03]  /*faf0*/  @!P5 IMAD.MOV.U32 R15, RZ, RZ, 0x3f800000 ;  /* 0x3f800000ff0fd424 */ /* 0x004fc600078e00ff */
[----:B------:R-:W-:Y:S01]  /*fb00*/  @!P1 STG.E desc[UR8][R4.64+0xf780], R21 ;  /* 0x00f7801504009986 */ /* 0x000fe2000c101908 */
[----:B------:R-:W-:Y:S01]  /*fb10*/  ISETP.GE.U32.AND.EX P4, PT, R13, UR4, PT, P4 ;  /* 0x000000040d007c0c */ /* 0x000fe2000bf86140 */
[--C-:B------:R-:W-:Y:S01]  /*fb20*/  IMAD.X R14, RZ, RZ, R9.reuse, P3 ;  /* 0x000000ffff0e7224 */ /* 0x100fe200018e0609 */
[----:B------:R-:W-:Y:S01]  /*fb30*/  ISETP.GE.U32.AND P1, PT, R12, UR7, PT ;  /* 0x000000070c007c0c */ /* 0x000fe2000bf26070 */
[----:B------:R-:W-:Y:S01]  /*fb40*/  IMAD.X R12, RZ, RZ, R9, P2 ;  /* 0x000000ffff0c7224 */ /* 0x000fe200010e0609 */
[----:B------:R-:W-:Y:S01]  /*fb50*/  @!P6 STG.E desc[UR8][R2.64+0xf800], R23 ;  /* 0x00f800170200e986 */ /* 0x000fe2000c101908 */
[----:B---3--:R-:W-:-:S03]  /*fb60*/  @!P5 IMAD.MOV.U32 R17, RZ, RZ, 0x40000000 ;  /* 0x40000000ff11d424 */ /* 0x008fc600078e00ff */
        /* <DEDUP_REMOVED lines=14> */
[----:B------:R-:W-:Y:S01]  /*fc50*/  ISETP.GE.U32.AND.EX P2, PT, R13, UR4, PT, P2 ;  /* 0x000000040d007c0c */ /* 0x000fe2000bf46120 */
[----:B------:R-:W-:Y:S01]  /*fc60*/  @!P1 IMAD.MOV.U32 R19, RZ, RZ, 0x3f800000 ;  /* 0x3f800000ff139424 */ /* 0x000fe200078e00ff */
[----:B------:R-:W-:Y:S01]  /*fc70*/  ISETP.GE.U32.AND.EX P0, PT, R12, UR4, PT, P0 ;  /* 0x000000040c007c0c */ /* 0x000fe2000bf06100 */
[----:B-1----:R-:W-:Y:S01]  /*fc80*/  @!P4 IMAD.MOV.U32 R17, RZ, RZ, 0x40000000 ;  /* 0x40000000ff11c424 */ /* 0x002fe200078e00ff */
[----:B------:R0:W-:Y:S01]  /*fc90*/  @!P4 STG.E desc[UR8][R2.64+0xf900], R15 ;  /* 0x00f9000f0200c986 */ /* 0x0001e2000c101908 */
[----:B------:R-:W-:Y:S01]  /*fca0*/  IMAD.X R13, RZ, RZ, R9, P3 ;  /* 0x000000ffff0d7224 */ /* 0x000fe200018e0609 */
[----:B------:R-:W-:Y:S01]  /*fcb0*/  ISETP.GE.U32.AND P5, PT, R11, UR7, PT ;  /* 0x000000070b007c0c */ /* 0x000fe2000bfa6070 */
[----:B------:R-:W-:Y:S01]  /*fcc0*/  @!P1 IMAD.MOV.U32 R21, RZ, RZ, 0x40000000 ;  /* 0x40000000ff159424 */ /* 0x000fe200078e00ff */
[----:B------:R1:W-:Y:S01]  /*fcd0*/  @!P4 STG.E desc[UR8][R4.64+0xf900], R17 ;  /* 0x00f900110400c986 */ /* 0x0003e2000c101908 */
[----:B------:R-:W-:-:S02]  /*fce0*/  IADD3 R12, P4, PT, R10, 0x3f00, RZ ;  /* 0x00003f000a0c7810 */ /* 0x000fc40007f9e0ff */
        /* <DEDUP_REMOVED lines=18> */
[----:B------:R-:W-:Y:S04]  /*fe10*/  @!P2 STG.E desc[UR8][R2.64+0xfa80], R15 ;  /* 0x00fa800f0200a986 */ /* 0x000fe8000c101908 */
        /* <DEDUP_REMOVED lines=9> */
[----:B------:R-:W-:Y:S01]  /*feb0*/  @!P5 STG.E desc[UR8][R2.64+0xfb80], R23 ;  /* 0x00fb80170200d986 */ /* 0x000fe2000c101908 */
[----:B--2---:R-:W-:Y:S02]  /*fec0*/  @!P3 IMAD.MOV.U32 R17, RZ, RZ, 0x3f800000 ;  /* 0x3f800000ff11b424 */ /* 0x004fe400078e00ff */
[----:B------:R-:W-:Y:S01]  /*fed0*/  IMAD.X R16, RZ, RZ, R9, P6 ;  /* 0x000000ffff107224 */ /* 0x000fe200030e0609 */
[----:B------:R-:W-:Y:S01]  /*fee0*/  @!P5 STG.E desc[UR8][R4.64+0xfb80], R25 ;  /* 0x00fb80190400d986 */ /* 0x000fe2000c101908 */
[----:B0-----:R-:W-:Y:S01]  /*fef0*/  @!P3 IMAD.MOV.U32 R19, RZ, RZ, 0x40000000 ;  /* 0x40000000ff13b424 */ /* 0x001fe200078e00ff */
        /* <DEDUP_REMOVED lines=8> */
[C---:B------:R-:W-:Y:S02]  /*ff80*/  IADD3 R11, P6, PT, R10.reuse, 0x3fe0, RZ ;  /* 0x00003fe00a0b7810 */ /* 0x040fe40007fde0ff */
[----:B------:R-:W-:Y:S01]  /*ff90*/  IADD3 R12, P1, PT, R10, 0x3fc0, RZ ;  /* 0x00003fc00a0c7810 */ /* 0x000fe20007f3e0ff */
[--C-:B------:R-:W-:Y:S01]  /*ffa0*/  IMAD.X R14, RZ, RZ, R9.reuse, P3 ;  /* 0x000000ffff0e7224 */ /* 0x100fe200018e0609 */
[----:B------:R-:W-:Y:S01]  /*ffb0*/  ISETP.GE.U32.AND P3, PT, R13, UR7, PT ;  /* 0x000000070d007c0c */ /* 0x000fe2000bf66070 */
[--C-:B------:R-:W-:Y:S01]  /*ffc0*/  IMAD.X R10, RZ, RZ, R9.reuse, P6 ;  /* 0x000000ffff0a7224 */ /* 0x100fe200030e0609 */
[----:B------:R-:W-:Y:S01]  /*ffd0*/  ISETP.GE.U32.AND.EX P5, PT, R16, UR4, PT, P5 ;  /* 0x0000000410007c0c */ /* 0x000fe2000bfa6150 */
[----:B------:R-:W-:Y:S01]  /*ffe0*/  IMAD.X R9, RZ, RZ, R9, P1 ;  /* 0x000000ffff097224 */ /* 0x000fe200008e0609 */
[----:B------:R-:W-:Y:S01]  /*fff0*/  ISETP.GE.U32.AND P1, PT, R12, UR7, PT ;  /* 0x000000070c007c0c */ /* 0x000fe2000bf26070 */
[----:B------:R-:W-:Y:S01]  /*10000*/  @!P4 IMAD.MOV.U32 R13, RZ, RZ, 0x40000000 ;  /* 0x40000000ff0dc424 */ /* 0x000fe200078e00ff */
[----:B------:R-:W-:Y:S01]  /*10010*/  ISETP.GE.U32.AND.EX P2, PT, R15, UR4, PT, P2 ;  /* 0x000000040f007c0c */ /* 0x000fe2000bf46120 */
[----:B------:R-:W-:Y:S01]  /*10020*/  @!P0 IMAD.MOV.U32 R15, RZ, RZ, 0x3f800000 ;  /* 0x3f800000ff0f8424 */ /* 0x000fe200078e00ff */
[----:B------:R-:W-:Y:S01]  /*10030*/  ISETP.GE.U32.AND P6, PT, R11, UR7, PT ;  /* 0x000000070b007c0c */ /* 0x000fe2000bfc6070 */
[----:B------:R-:W-:Y:S01]  /*10040*/  @!P4 IMAD.MOV.U32 R11, RZ, RZ, 0x3f800000 ;  /* 0x3f800000ff0bc424 */ /* 0x000fe200078e00ff */
[----:B------:R-:W-:Y:S01]  /*10050*/  ISETP.GE.U32.AND.EX P3, PT, R14, UR4, PT, P3 ;  /* 0x000000040e007c0c */ /* 0x000fe2000bf66130 */
[----:B0-----:R-:W-:Y:S01]  /*10060*/  @!P0 IMAD.MOV.U32 R17, RZ, RZ, 0x40000000 ;  /* 0x40000000ff118424 */ /* 0x001fe200078e00ff */
[----:B------:R-:W-:-:S02]  /*10070*/  ISETP.GE.U32.AND.EX P1, PT, R9, UR4, PT, P1 ;  /* 0x0000000409007c0c */ /* 0x000fc4000bf26110 */
[----:B------:R-:W-:Y:S01]  /*10080*/  ISETP.GE.U32.AND.EX P6, PT, R10, UR4, PT, P6 ;  /* 0x000000040a007c0c */ /* 0x000fe2000bfc6160 */
[----:B------:R-:W-:Y:S01]  /*10090*/  @!P5 IMAD.MOV.U32 R9, RZ, RZ, 0x3f800000 ;  /* 0x3f800000ff09d424 */ /* 0x000fe200078e00ff */
[----:B------:R0:W-:Y:S01]  /*100a0*/  @!P4 STG.E desc[UR8][R2.64+0xfc80], R11 ;  /* 0x00fc800b0200c986 */ /* 0x0001e2000c101908 */
[----:B-1----:R-:W-:Y:S02]  /*100b0*/  @!P5 IMAD.MOV.U32 R19, RZ, RZ, 0x40000000 ;  /* 0x40000000ff13d424 */ /* 0x002fe400078e00ff */
[----:B------:R-:W-:Y:S01]  /*100c0*/  @!P2 IMAD.MOV.U32 R21, RZ, RZ, 0x3f800000 ;  /* 0x3f800000ff15a424 */ /* 0x000fe200078e00ff */
[----:B------:R1:W-:Y:S01]  /*100d0*/  @!P4 STG.E desc[UR8][R4.64+0xfc80], R13 ;  /* 0x00fc800d0400c986 */ /* 0x0003e2000c101908 */
[----:B------:R-:W-:Y:S02]  /*100e0*/  @!P2 IMAD.MOV.U32 R23, RZ, RZ, 0x40000000 ;  /* 0x40000000ff17a424 */ /* 0x000fe400078e00ff */
[----:B------:R-:W-:Y:S01]  /*100f0*/  @!P3 IMAD.MOV.U32 R25, RZ, RZ, 0x3f800000 ;  /* 0x3f800000ff19b424 */ /* 0x000fe200078e00ff */
[----:B------:R2:W-:Y:S03]  /*10100*/  @!P0 STG.E desc[UR8][R2.64+0xfd00], R15 ;  /* 0x00fd000f02008986 */ /* 0x0005e6000c101908 */
[----:B------:R-:W-:Y:S01]  /*10110*/  @!P6 IMAD.MOV.U32 R27, RZ, RZ, 0x40000000 ;  /* 0x40000000ff1be424 */ /* 0x000fe200078e00ff */
[----:B------:R3:W-:Y:S01]  /*10120*/  @!P0 STG.E desc[UR8][R4.64+0xfd00], R17 ;  /* 0x00fd001104008986 */ /* 0x0007e2000c101908 */
[----:B0-----:R-:W-:Y:S01]  /*10130*/  @!P3 IMAD.MOV.U32 R11, RZ, RZ, 0x40000000 ;  /* 0x40000000ff0bb424 */ /* 0x001fe200078e00ff */
[----:B------:R-:W-:-:S02]  /*10140*/  LEA.HI R8, P0, R6, R8, RZ, 0x1b ;  /* 0x0000000806087211 */ /* 0x000fc4000781d8ff */
[----:B------:R4:W-:Y:S01]  /*10150*/  @!P5 STG.E desc[UR8][R2.64+0xfd80], R9 ;  /* 0x00fd80090200d986 */ /* 0x0009e2000c101908 */
[----:B-1----:R-:W-:Y:S02]  /*10160*/  @!P1 IMAD.MOV.U32 R13, RZ, RZ, 0x3f800000 ;  /* 0x3f800000ff0d9424 */ /* 0x002fe400078e00ff */
[----:B------:R-:W-:Y:S01]  /*10170*/  IMAD.X R7, RZ, RZ, R7, P0 ;  /* 0x000000ffff077224 */ /* 0x000fe200000e0607 */
[----:B------:R4:W-:Y:S01]  /*10180*/  @!P5 STG.E desc[UR8][R4.64+0xfd80], R19 ;  /* 0x00fd80130400d986 */ /* 0x0009e2000c101908 */
[----:B--2---:R-:W-:Y:S01]  /*10190*/  @!P1 IMAD.MOV.U32 R15, RZ, RZ, 0x40000000 ;  /* 0x40000000ff0f9424 */ /* 0x004fe200078e00ff */
[----:B------:R-:W-:Y:S02]  /*101a0*/  ISETP.GE.U32.AND P0, PT, R8, UR10, PT ;  /* 0x0000000a08007c0c */ /* 0x000fe4000bf06070 */
[----:B------:R4:W-:Y:S01]  /*101b0*/  @!P2 STG.E desc[UR8][R2.64+0xfe00], R21 ;  /* 0x00fe00150200a986 */ /* 0x0009e2000c101908 */
[----:B---3--:R-:W-:Y:S01]  /*101c0*/  @!P6 IMAD.MOV.U32 R17, RZ, RZ, 0x3f800000 ;  /* 0x3f800000ff11e424 */ /* 0x008fe200078e00ff */
[----:B------:R-:W-:-:S02]  /*101d0*/  ISETP.GE.U32.AND.EX P0, PT, R7, UR5, PT, P0 ;  /* 0x0000000507007c0c */ /* 0x000fc4000bf06100 */
[----:B------:R4:W-:Y:S04]  /*101e0*/  @!P2 STG.E desc[UR8][R4.64+0xfe00], R23 ;  /* 0x00fe00170400a986 */ /* 0x0009e8000c101908 */
[----:B------:R4:W-:Y:S04]  /*101f0*/  @!P3 STG.E desc[UR8][R2.64+0xfe80], R25 ;  /* 0x00fe80190200b986 */ /* 0x0009e8000c101908 */
[----:B------:R4:W-:Y:S04]  /*10200*/  @!P3 STG.E desc[UR8][R4.64+0xfe80], R11 ;  /* 0x00fe800b0400b986 */ /* 0x0009e8000c101908 */
[----:B------:R4:W-:Y:S04]  /*10210*/  @!P1 STG.E desc[UR8][R2.64+0xff00], R13 ;  /* 0x00ff000d02009986 */ /* 0x0009e8000c101908 */
[----:B------:R4:W-:Y:S04]  /*10220*/  @!P1 STG.E desc[UR8][R4.64+0xff00], R15 ;  /* 0x00ff000f04009986 */ /* 0x0009e8000c101908 */
[----:B------:R4:W-:Y:S04]  /*10230*/  @!P6 STG.E desc[UR8][R2.64+0xff80], R17 ;  /* 0x00ff80110200e986 */ /* 0x0009e8000c101908 */
[----:B------:R4:W-:Y:S01]  /*10240*/  @!P6 STG.E desc[UR8][R4.64+0xff80], R27 ;  /* 0x00ff801b0400e986 */ /* 0x0009e2000c101908 */
[----:B------:R-:W-:Y:S05]  /*10250*/  @!P0 BRA `(.L_x_5) ;  /* 0xfffffefc00c88947 */ /* 0x000fea000383ffff */
[----:B------:R-:W-:Y:S05]  /*10260*/  EXIT ;  /* 0x000000000000794d */ /* 0x000fea0003800000 */
.L_x_6:
        /* <DEDUP_REMOVED lines=9> */
.L_x_8:


//--------------------- .nv.shared.reserved.0     --------------------------
	.section	.nv.shared.reserved.0,"aw",@nobits
	.weak		__nv_reservedSMEM_offset_0_alias
	.size		__nv_reservedSMEM_offset_0_alias, 0, 64
	.other		__nv_reservedSMEM_offset_0_alias,@"STO_CUDA_RESERVED_SHARED STV_DEFAULT"
__nv_reservedSMEM_offset_0_alias:
	.zero		0
	.zero		64


//--------------------- .nv.constant0._Z3addiPfS_ --------------------------
	.section	.nv.constant0._Z3addiPfS_,"a",@progbits
	.sectionflags	@""
	.align	4
.nv.constant0._Z3addiPfS_:
	.zero		920


//--------------------- .nv.constant0._Z4initiPfS_ --------------------------
	.section	.nv.constant0._Z4initiPfS_,"a",@progbits
	.sectionflags	@""
	.align	4
.nv.constant0._Z4initiPfS_:
	.zero		920


//--------------------- SYMBOLS --------------------------

	.type		.nv.reservedSmem.offset0,@object
	.size		.nv.reservedSmem.offset0,0x4
